//
// Generated by NVIDIA NVVM Compiler
//
// Compiler Build ID: CL-36424714
// Cuda compilation tools, release 13.0, V13.0.88
// Based on NVVM 20.0.0
//

.version 9.0
.target sm_100
.address_size 64

	// .globl	_Z28gpu_kronecker_forward_kerneliiiiiPKfS0_Pf

.visible .entry _Z28gpu_kronecker_forward_kerneliiiiiPKfS0_Pf(
	.param .u32 _Z28gpu_kronecker_forward_kerneliiiiiPKfS0_Pf_param_0,
	.param .u32 _Z28gpu_kronecker_forward_kerneliiiiiPKfS0_Pf_param_1,
	.param .u32 _Z28gpu_kronecker_forward_kerneliiiiiPKfS0_Pf_param_2,
	.param .u32 _Z28gpu_kronecker_forward_kerneliiiiiPKfS0_Pf_param_3,
	.param .u32 _Z28gpu_kronecker_forward_kerneliiiiiPKfS0_Pf_param_4,
	.param .u64 .ptr .align 1 _Z28gpu_kronecker_forward_kerneliiiiiPKfS0_Pf_param_5,
	.param .u64 .ptr .align 1 _Z28gpu_kronecker_forward_kerneliiiiiPKfS0_Pf_param_6,
	.param .u64 .ptr .align 1 _Z28gpu_kronecker_forward_kerneliiiiiPKfS0_Pf_param_7
)
{
	.reg .pred 	%p<11>;
	.reg .b32 	%r<85>;
	.reg .b32 	%f<56>;
	.reg .b64 	%rd<78>;

	ld.param.u32 	%r46, [_Z28gpu_kronecker_forward_kerneliiiiiPKfS0_Pf_param_0];
	ld.param.u32 	%r42, [_Z28gpu_kronecker_forward_kerneliiiiiPKfS0_Pf_param_1];
	ld.param.u32 	%r43, [_Z28gpu_kronecker_forward_kerneliiiiiPKfS0_Pf_param_2];
	ld.param.u32 	%r44, [_Z28gpu_kronecker_forward_kerneliiiiiPKfS0_Pf_param_3];
	ld.param.u32 	%r45, [_Z28gpu_kronecker_forward_kerneliiiiiPKfS0_Pf_param_4];
	ld.param.u64 	%rd6, [_Z28gpu_kronecker_forward_kerneliiiiiPKfS0_Pf_param_5];
	ld.param.u64 	%rd7, [_Z28gpu_kronecker_forward_kerneliiiiiPKfS0_Pf_param_6];
	ld.param.u64 	%rd5, [_Z28gpu_kronecker_forward_kerneliiiiiPKfS0_Pf_param_7];
	cvta.to.global.u64 	%rd1, %rd6;
	cvta.to.global.u64 	%rd2, %rd7;
	mov.u32 	%r47, %tid.x;
	mov.u32 	%r48, %ctaid.x;
	mov.u32 	%r49, %ntid.x;
	mad.lo.s32 	%r1, %r48, %r49, %r47;
	mul.lo.s32 	%r50, %r43, %r46;
	mul.lo.s32 	%r51, %r50, %r45;
	setp.ge.s32 	%p1, %r1, %r51;
	@%p1 bra 	$L__BB0_13;
	cvta.to.global.u64 	%rd8, %rd5;
	mul.lo.s32 	%r52, %r45, %r43;
	div.s32 	%r53, %r1, %r52;
	mul.lo.s32 	%r54, %r53, %r52;
	sub.s32 	%r2, %r1, %r54;
	rem.s32 	%r3, %r2, %r45;
	mul.lo.s32 	%r55, %r53, %r42;
	cvt.s64.s32 	%rd3, %r55;
	mul.wide.s32 	%rd9, %r1, 4;
	add.s64 	%rd4, %rd8, %rd9;
	mov.b32 	%r56, 0;
	st.global.u32 	[%rd4], %r56;
	setp.lt.s32 	%p2, %r44, 1;
	@%p2 bra 	$L__BB0_13;
	div.s32 	%r58, %r2, %r45;
	mul.lo.s32 	%r4, %r58, %r44;
	and.b32  	%r5, %r44, 7;
	setp.lt.u32 	%p3, %r44, 8;
	mov.b32 	%r83, 0;
	mov.f32 	%f53, 0f00000000;
	@%p3 bra 	$L__BB0_5;
	and.b32  	%r83, %r44, 2147483640;
	neg.s32 	%r81, %r83;
	shl.b32 	%r8, %r45, 3;
	mad.lo.s32 	%r79, %r45, 7, %r3;
	mad.lo.s32 	%r78, %r45, 6, %r3;
	mad.lo.s32 	%r77, %r45, 5, %r3;
	shl.b32 	%r59, %r45, 2;
	add.s32 	%r76, %r3, %r59;
	mad.lo.s32 	%r75, %r45, 3, %r3;
	shl.b32 	%r60, %r45, 1;
	add.s32 	%r74, %r3, %r60;
	add.s32 	%r72, %r3, %r45;
	mov.f32 	%f53, 0f00000000;
	mov.u32 	%r73, %r4;
	mov.u32 	%r80, %r3;
$L__BB0_4:
	.pragma "nounroll";
	mul.wide.s32 	%rd10, %r73, 4;
	add.s64 	%rd11, %rd1, %rd10;
	cvt.s64.s32 	%rd12, %r80;
	add.s64 	%rd13, %rd12, %rd3;
	shl.b64 	%rd14, %rd13, 2;
	add.s64 	%rd15, %rd2, %rd14;
	ld.global.f32 	%f10, [%rd15];
	ld.global.f32 	%f11, [%rd11];
	fma.rn.f32 	%f12, %f10, %f11, %f53;
	st.global.f32 	[%rd4], %f12;
	cvt.s64.s32 	%rd16, %r72;
	add.s64 	%rd17, %rd16, %rd3;
	shl.b64 	%rd18, %rd17, 2;
	add.s64 	%rd19, %rd2, %rd18;
	ld.global.f32 	%f13, [%rd19];
	ld.global.f32 	%f14, [%rd11+4];
	fma.rn.f32 	%f15, %f13, %f14, %f12;
	st.global.f32 	[%rd4], %f15;
	cvt.s64.s32 	%rd20, %r74;
	add.s64 	%rd21, %rd20, %rd3;
	shl.b64 	%rd22, %rd21, 2;
	add.s64 	%rd23, %rd2, %rd22;
	ld.global.f32 	%f16, [%rd23];
	ld.global.f32 	%f17, [%rd11+8];
	fma.rn.f32 	%f18, %f16, %f17, %f15;
	st.global.f32 	[%rd4], %f18;
	cvt.s64.s32 	%rd24, %r75;
	add.s64 	%rd25, %rd24, %rd3;
	shl.b64 	%rd26, %rd25, 2;
	add.s64 	%rd27, %rd2, %rd26;
	ld.global.f32 	%f19, [%rd27];
	ld.global.f32 	%f20, [%rd11+12];
	fma.rn.f32 	%f21, %f19, %f20, %f18;
	st.global.f32 	[%rd4], %f21;
	cvt.s64.s32 	%rd28, %r76;
	add.s64 	%rd29, %rd28, %rd3;
	shl.b64 	%rd30, %rd29, 2;
	add.s64 	%rd31, %rd2, %rd30;
	ld.global.f32 	%f22, [%rd31];
	ld.global.f32 	%f23, [%rd11+16];
	fma.rn.f32 	%f24, %f22, %f23, %f21;
	st.global.f32 	[%rd4], %f24;
	cvt.s64.s32 	%rd32, %r77;
	add.s64 	%rd33, %rd32, %rd3;
	shl.b64 	%rd34, %rd33, 2;
	add.s64 	%rd35, %rd2, %rd34;
	ld.global.f32 	%f25, [%rd35];
	ld.global.f32 	%f26, [%rd11+20];
	fma.rn.f32 	%f27, %f25, %f26, %f24;
	st.global.f32 	[%rd4], %f27;
	cvt.s64.s32 	%rd36, %r78;
	add.s64 	%rd37, %rd36, %rd3;
	shl.b64 	%rd38, %rd37, 2;
	add.s64 	%rd39, %rd2, %rd38;
	ld.global.f32 	%f28, [%rd39];
	ld.global.f32 	%f29, [%rd11+24];
	fma.rn.f32 	%f30, %f28, %f29, %f27;
	st.global.f32 	[%rd4], %f30;
	cvt.s64.s32 	%rd40, %r79;
	add.s64 	%rd41, %rd40, %rd3;
	shl.b64 	%rd42, %rd41, 2;
	add.s64 	%rd43, %rd2, %rd42;
	ld.global.f32 	%f31, [%rd43];
	ld.global.f32 	%f32, [%rd11+28];
	fma.rn.f32 	%f53, %f31, %f32, %f30;
	st.global.f32 	[%rd4], %f53;
	add.s32 	%r81, %r81, 8;
	add.s32 	%r80, %r80, %r8;
	add.s32 	%r79, %r79, %r8;
	add.s32 	%r78, %r78, %r8;
	add.s32 	%r77, %r77, %r8;
	add.s32 	%r76, %r76, %r8;
	add.s32 	%r75, %r75, %r8;
	add.s32 	%r74, %r74, %r8;
	add.s32 	%r73, %r73, 8;
	add.s32 	%r72, %r72, %r8;
	setp.ne.s32 	%p4, %r81, 0;
	@%p4 bra 	$L__BB0_4;
$L__BB0_5:
	setp.eq.s32 	%p5, %r5, 0;
	@%p5 bra 	$L__BB0_13;
	and.b32  	%r37, %r44, 3;
	setp.lt.u32 	%p6, %r5, 4;
	@%p6 bra 	$L__BB0_8;
	mad.lo.s32 	%r61, %r83, %r45, %r3;
	cvt.s64.s32 	%rd44, %r61;
	add.s64 	%rd45, %rd44, %rd3;
	shl.b64 	%rd46, %rd45, 2;
	add.s64 	%rd47, %rd2, %rd46;
	ld.global.f32 	%f33, [%rd47];
	add.s32 	%r62, %r83, %r4;
	mul.wide.s32 	%rd48, %r62, 4;
	add.s64 	%rd49, %rd1, %rd48;
	ld.global.f32 	%f34, [%rd49];
	fma.rn.f32 	%f35, %f33, %f34, %f53;
	st.global.f32 	[%rd4], %f35;
	add.s32 	%r63, %r61, %r45;
	cvt.s64.s32 	%rd50, %r63;
	add.s64 	%rd51, %rd50, %rd3;
	shl.b64 	%rd52, %rd51, 2;
	add.s64 	%rd53, %rd2, %rd52;
	ld.global.f32 	%f36, [%rd53];
	ld.global.f32 	%f37, [%rd49+4];
	fma.rn.f32 	%f38, %f36, %f37, %f35;
	st.global.f32 	[%rd4], %f38;
	add.s32 	%r64, %r63, %r45;
	cvt.s64.s32 	%rd54, %r64;
	add.s64 	%rd55, %rd54, %rd3;
	shl.b64 	%rd56, %rd55, 2;
	add.s64 	%rd57, %rd2, %rd56;
	ld.global.f32 	%f39, [%rd57];
	ld.global.f32 	%f40, [%rd49+8];
	fma.rn.f32 	%f41, %f39, %f40, %f38;
	st.global.f32 	[%rd4], %f41;
	add.s32 	%r65, %r64, %r45;
	cvt.s64.s32 	%rd58, %r65;
	add.s64 	%rd59, %rd58, %rd3;
	shl.b64 	%rd60, %rd59, 2;
	add.s64 	%rd61, %rd2, %rd60;
	ld.global.f32 	%f42, [%rd61];
	ld.global.f32 	%f43, [%rd49+12];
	fma.rn.f32 	%f53, %f42, %f43, %f41;
	st.global.f32 	[%rd4], %f53;
	add.s32 	%r83, %r83, 4;
$L__BB0_8:
	setp.eq.s32 	%p7, %r37, 0;
	@%p7 bra 	$L__BB0_13;
	setp.eq.s32 	%p8, %r37, 1;
	@%p8 bra 	$L__BB0_11;
	mad.lo.s32 	%r66, %r83, %r45, %r3;
	cvt.s64.s32 	%rd62, %r66;
	add.s64 	%rd63, %rd62, %rd3;
	shl.b64 	%rd64, %rd63, 2;
	add.s64 	%rd65, %rd2, %rd64;
	ld.global.f32 	%f44, [%rd65];
	add.s32 	%r67, %r83, %r4;
	mul.wide.s32 	%rd66, %r67, 4;
	add.s64 	%rd67, %rd1, %rd66;
	ld.global.f32 	%f45, [%rd67];
	fma.rn.f32 	%f46, %f44, %f45, %f53;
	st.global.f32 	[%rd4], %f46;
	add.s32 	%r68, %r66, %r45;
	cvt.s64.s32 	%rd68, %r68;
	add.s64 	%rd69, %rd68, %rd3;
	shl.b64 	%rd70, %rd69, 2;
	add.s64 	%rd71, %rd2, %rd70;
	ld.global.f32 	%f47, [%rd71];
	ld.global.f32 	%f48, [%rd67+4];
	fma.rn.f32 	%f53, %f47, %f48, %f46;
	st.global.f32 	[%rd4], %f53;
	add.s32 	%r83, %r83, 2;
$L__BB0_11:
	and.b32  	%r69, %r44, 1;
	setp.eq.b32 	%p9, %r69, 1;
	not.pred 	%p10, %p9;
	@%p10 bra 	$L__BB0_13;
	mad.lo.s32 	%r70, %r83, %r45, %r3;
	cvt.s64.s32 	%rd72, %r70;
	add.s64 	%rd73, %rd72, %rd3;
	shl.b64 	%rd74, %rd73, 2;
	add.s64 	%rd75, %rd2, %rd74;
	ld.global.f32 	%f49, [%rd75];
	add.s32 	%r71, %r83, %r4;
	mul.wide.s32 	%rd76, %r71, 4;
	add.s64 	%rd77, %rd1, %rd76;
	ld.global.f32 	%f50, [%rd77];
	fma.rn.f32 	%f51, %f49, %f50, %f53;
	st.global.f32 	[%rd4], %f51;
$L__BB0_13:
	ret;

}
	// .globl	_Z30gpu_kronecker_backward_kernel1iiiiiPKfS0_Pf
.visible .entry _Z30gpu_kronecker_backward_kernel1iiiiiPKfS0_Pf(
	.param .u32 _Z30gpu_kronecker_backward_kernel1iiiiiPKfS0_Pf_param_0,
	.param .u32 _Z30gpu_kronecker_backward_kernel1iiiiiPKfS0_Pf_param_1,
	.param .u32 _Z30gpu_kronecker_backward_kernel1iiiiiPKfS0_Pf_param_2,
	.param .u32 _Z30gpu_kronecker_backward_kernel1iiiiiPKfS0_Pf_param_3,
	.param .u32 _Z30gpu_kronecker_backward_kernel1iiiiiPKfS0_Pf_param_4,
	.param .u64 .ptr .align 1 _Z30gpu_kronecker_backward_kernel1iiiiiPKfS0_Pf_param_5,
	.param .u64 .ptr .align 1 _Z30gpu_kronecker_backward_kernel1iiiiiPKfS0_Pf_param_6,
	.param .u64 .ptr .align 1 _Z30gpu_kronecker_backward_kernel1iiiiiPKfS0_Pf_param_7
)
{
	.reg .pred 	%p<11>;
	.reg .b32 	%r<85>;
	.reg .b32 	%f<61>;
	.reg .b64 	%rd<84>;

	ld.param.u32 	%r45, [_Z30gpu_kronecker_backward_kernel1iiiiiPKfS0_Pf_param_0];
	ld.param.u32 	%r41, [_Z30gpu_kronecker_backward_kernel1iiiiiPKfS0_Pf_param_1];
	ld.param.u32 	%r42, [_Z30gpu_kronecker_backward_kernel1iiiiiPKfS0_Pf_param_2];
	ld.param.u32 	%r43, [_Z30gpu_kronecker_backward_kernel1iiiiiPKfS0_Pf_param_3];
	ld.param.u32 	%r44, [_Z30gpu_kronecker_backward_kernel1iiiiiPKfS0_Pf_param_4];
	ld.param.u64 	%rd6, [_Z30gpu_kronecker_backward_kernel1iiiiiPKfS0_Pf_param_6];
	mov.u32 	%r46, %tid.x;
	mov.u32 	%r47, %ctaid.x;
	mov.u32 	%r48, %ntid.x;
	mad.lo.s32 	%r1, %r47, %r48, %r46;
	mul.lo.s32 	%r49, %r42, %r45;
	mul.lo.s32 	%r50, %r49, %r44;
	setp.ge.s32 	%p1, %r1, %r50;
	@%p1 bra 	$L__BB1_13;
	mul.lo.s32 	%r51, %r44, %r42;
	div.s32 	%r52, %r1, %r51;
	mul.lo.s32 	%r53, %r52, %r51;
	sub.s32 	%r2, %r1, %r53;
	rem.s32 	%r3, %r2, %r44;
	mul.lo.s32 	%r54, %r52, %r41;
	cvt.s64.s32 	%rd1, %r54;
	setp.lt.s32 	%p2, %r43, 1;
	@%p2 bra 	$L__BB1_13;
	div.s32 	%r56, %r2, %r44;
	mul.lo.s32 	%r4, %r56, %r43;
	cvta.to.global.u64 	%rd8, %rd6;
	mul.wide.s32 	%rd9, %r1, 4;
	add.s64 	%rd2, %rd8, %rd9;
	setp.lt.u32 	%p3, %r43, 8;
	mov.b32 	%r83, 0;
	@%p3 bra 	$L__BB1_5;
	and.b32  	%r57, %r43, 2147483640;
	neg.s32 	%r81, %r57;
	add.s32 	%r80, %r3, %r44;
	shl.b32 	%r58, %r44, 1;
	add.s32 	%r79, %r3, %r58;
	mad.lo.s32 	%r78, %r44, 3, %r3;
	shl.b32 	%r59, %r44, 2;
	add.s32 	%r77, %r3, %r59;
	mad.lo.s32 	%r76, %r44, 5, %r3;
	mad.lo.s32 	%r75, %r44, 6, %r3;
	mad.lo.s32 	%r74, %r44, 7, %r3;
	mov.u32 	%r72, %r4;
	mov.u32 	%r73, %r3;
$L__BB1_4:
	.pragma "nounroll";
	ld.param.u64 	%rd82, [_Z30gpu_kronecker_backward_kernel1iiiiiPKfS0_Pf_param_7];
	ld.param.u64 	%rd80, [_Z30gpu_kronecker_backward_kernel1iiiiiPKfS0_Pf_param_5];
	and.b32  	%r83, %r43, 2147483640;
	mul.wide.s32 	%rd10, %r72, 4;
	cvta.to.global.u64 	%rd11, %rd82;
	add.s64 	%rd12, %rd11, %rd10;
	cvt.s64.s32 	%rd13, %r73;
	add.s64 	%rd14, %rd13, %rd1;
	cvta.to.global.u64 	%rd15, %rd80;
	shl.b64 	%rd16, %rd14, 2;
	add.s64 	%rd17, %rd15, %rd16;
	ld.global.f32 	%f1, [%rd17];
	ld.global.f32 	%f2, [%rd2];
	mul.f32 	%f3, %f1, %f2;
	atom.global.add.f32 	%f4, [%rd12], %f3;
	cvt.s64.s32 	%rd18, %r80;
	add.s64 	%rd19, %rd18, %rd1;
	shl.b64 	%rd20, %rd19, 2;
	add.s64 	%rd21, %rd15, %rd20;
	ld.global.f32 	%f5, [%rd21];
	ld.global.f32 	%f6, [%rd2];
	mul.f32 	%f7, %f5, %f6;
	atom.global.add.f32 	%f8, [%rd12+4], %f7;
	cvt.s64.s32 	%rd22, %r79;
	add.s64 	%rd23, %rd22, %rd1;
	shl.b64 	%rd24, %rd23, 2;
	add.s64 	%rd25, %rd15, %rd24;
	ld.global.f32 	%f9, [%rd25];
	ld.global.f32 	%f10, [%rd2];
	mul.f32 	%f11, %f9, %f10;
	atom.global.add.f32 	%f12, [%rd12+8], %f11;
	cvt.s64.s32 	%rd26, %r78;
	add.s64 	%rd27, %rd26, %rd1;
	shl.b64 	%rd28, %rd27, 2;
	add.s64 	%rd29, %rd15, %rd28;
	ld.global.f32 	%f13, [%rd29];
	ld.global.f32 	%f14, [%rd2];
	mul.f32 	%f15, %f13, %f14;
	atom.global.add.f32 	%f16, [%rd12+12], %f15;
	cvt.s64.s32 	%rd30, %r77;
	add.s64 	%rd31, %rd30, %rd1;
	shl.b64 	%rd32, %rd31, 2;
	add.s64 	%rd33, %rd15, %rd32;
	ld.global.f32 	%f17, [%rd33];
	ld.global.f32 	%f18, [%rd2];
	mul.f32 	%f19, %f17, %f18;
	atom.global.add.f32 	%f20, [%rd12+16], %f19;
	cvt.s64.s32 	%rd34, %r76;
	add.s64 	%rd35, %rd34, %rd1;
	shl.b64 	%rd36, %rd35, 2;
	add.s64 	%rd37, %rd15, %rd36;
	ld.global.f32 	%f21, [%rd37];
	ld.global.f32 	%f22, [%rd2];
	mul.f32 	%f23, %f21, %f22;
	atom.global.add.f32 	%f24, [%rd12+20], %f23;
	cvt.s64.s32 	%rd38, %r75;
	add.s64 	%rd39, %rd38, %rd1;
	shl.b64 	%rd40, %rd39, 2;
	add.s64 	%rd41, %rd15, %rd40;
	ld.global.f32 	%f25, [%rd41];
	ld.global.f32 	%f26, [%rd2];
	mul.f32 	%f27, %f25, %f26;
	atom.global.add.f32 	%f28, [%rd12+24], %f27;
	cvt.s64.s32 	%rd42, %r74;
	add.s64 	%rd43, %rd42, %rd1;
	shl.b64 	%rd44, %rd43, 2;
	add.s64 	%rd45, %rd15, %rd44;
	ld.global.f32 	%f29, [%rd45];
	ld.global.f32 	%f30, [%rd2];
	mul.f32 	%f31, %f29, %f30;
	atom.global.add.f32 	%f32, [%rd12+28], %f31;
	add.s32 	%r81, %r81, 8;
	shl.b32 	%r60, %r44, 3;
	add.s32 	%r80, %r80, %r60;
	add.s32 	%r79, %r79, %r60;
	add.s32 	%r78, %r78, %r60;
	add.s32 	%r77, %r77, %r60;
	add.s32 	%r76, %r76, %r60;
	add.s32 	%r75, %r75, %r60;
	add.s32 	%r74, %r74, %r60;
	add.s32 	%r73, %r73, %r60;
	add.s32 	%r72, %r72, 8;
	setp.ne.s32 	%p4, %r81, 0;
	@%p4 bra 	$L__BB1_4;
$L__BB1_5:
	and.b32  	%r35, %r43, 7;
	setp.eq.s32 	%p5, %r35, 0;
	@%p5 bra 	$L__BB1_13;
	ld.param.u64 	%rd83, [_Z30gpu_kronecker_backward_kernel1iiiiiPKfS0_Pf_param_7];
	ld.param.u64 	%rd81, [_Z30gpu_kronecker_backward_kernel1iiiiiPKfS0_Pf_param_5];
	cvta.to.global.u64 	%rd3, %rd81;
	cvta.to.global.u64 	%rd4, %rd83;
	and.b32  	%r36, %r43, 3;
	setp.lt.u32 	%p6, %r35, 4;
	@%p6 bra 	$L__BB1_8;
	add.s32 	%r61, %r83, %r4;
	mul.wide.s32 	%rd46, %r61, 4;
	add.s64 	%rd47, %rd4, %rd46;
	mad.lo.s32 	%r62, %r83, %r44, %r3;
	cvt.s64.s32 	%rd48, %r62;
	add.s64 	%rd49, %rd48, %rd1;
	shl.b64 	%rd50, %rd49, 2;
	add.s64 	%rd51, %rd3, %rd50;
	ld.global.f32 	%f33, [%rd51];
	ld.global.f32 	%f34, [%rd2];
	mul.f32 	%f35, %f33, %f34;
	atom.global.add.f32 	%f36, [%rd47], %f35;
	add.s32 	%r63, %r62, %r44;
	cvt.s64.s32 	%rd52, %r63;
	add.s64 	%rd53, %rd52, %rd1;
	shl.b64 	%rd54, %rd53, 2;
	add.s64 	%rd55, %rd3, %rd54;
	ld.global.f32 	%f37, [%rd55];
	ld.global.f32 	%f38, [%rd2];
	mul.f32 	%f39, %f37, %f38;
	atom.global.add.f32 	%f40, [%rd47+4], %f39;
	add.s32 	%r64, %r63, %r44;
	cvt.s64.s32 	%rd56, %r64;
	add.s64 	%rd57, %rd56, %rd1;
	shl.b64 	%rd58, %rd57, 2;
	add.s64 	%rd59, %rd3, %rd58;
	ld.global.f32 	%f41, [%rd59];
	ld.global.f32 	%f42, [%rd2];
	mul.f32 	%f43, %f41, %f42;
	atom.global.add.f32 	%f44, [%rd47+8], %f43;
	add.s32 	%r65, %r64, %r44;
	cvt.s64.s32 	%rd60, %r65;
	add.s64 	%rd61, %rd60, %rd1;
	shl.b64 	%rd62, %rd61, 2;
	add.s64 	%rd63, %rd3, %rd62;
	ld.global.f32 	%f45, [%rd63];
	ld.global.f32 	%f46, [%rd2];
	mul.f32 	%f47, %f45, %f46;
	atom.global.add.f32 	%f48, [%rd47+12], %f47;
	add.s32 	%r83, %r83, 4;
$L__BB1_8:
	setp.eq.s32 	%p7, %r36, 0;
	@%p7 bra 	$L__BB1_13;
	setp.eq.s32 	%p8, %r36, 1;
	@%p8 bra 	$L__BB1_11;
	add.s32 	%r66, %r83, %r4;
	mul.wide.s32 	%rd64, %r66, 4;
	add.s64 	%rd65, %rd4, %rd64;
	mad.lo.s32 	%r67, %r83, %r44, %r3;
	cvt.s64.s32 	%rd66, %r67;
	add.s64 	%rd67, %rd66, %rd1;
	shl.b64 	%rd68, %rd67, 2;
	add.s64 	%rd69, %rd3, %rd68;
	ld.global.f32 	%f49, [%rd69];
	ld.global.f32 	%f50, [%rd2];
	mul.f32 	%f51, %f49, %f50;
	atom.global.add.f32 	%f52, [%rd65], %f51;
	add.s32 	%r68, %r67, %r44;
	cvt.s64.s32 	%rd70, %r68;
	add.s64 	%rd71, %rd70, %rd1;
	shl.b64 	%rd72, %rd71, 2;
	add.s64 	%rd73, %rd3, %rd72;
	ld.global.f32 	%f53, [%rd73];
	ld.global.f32 	%f54, [%rd2];
	mul.f32 	%f55, %f53, %f54;
	atom.global.add.f32 	%f56, [%rd65+4], %f55;
	add.s32 	%r83, %r83, 2;
$L__BB1_11:
	and.b32  	%r69, %r43, 1;
	setp.eq.b32 	%p9, %r69, 1;
	not.pred 	%p10, %p9;
	@%p10 bra 	$L__BB1_13;
	add.s32 	%r70, %r83, %r4;
	mul.wide.s32 	%rd74, %r70, 4;
	add.s64 	%rd75, %rd4, %rd74;
	mad.lo.s32 	%r71, %r83, %r44, %r3;
	cvt.s64.s32 	%rd76, %r71;
	add.s64 	%rd77, %rd76, %rd1;
	shl.b64 	%rd78, %rd77, 2;
	add.s64 	%rd79, %rd3, %rd78;
	ld.global.f32 	%f57, [%rd79];
	ld.global.f32 	%f58, [%rd2];
	mul.f32 	%f59, %f57, %f58;
	atom.global.add.f32 	%f60, [%rd75], %f59;
$L__BB1_13:
	ret;

}
	// .globl	_Z30gpu_kronecker_backward_kernel2iiiiiPKfS0_Pf
.visible .entry _Z30gpu_kronecker_backward_kernel2iiiiiPKfS0_Pf(
	.param .u32 _Z30gpu_kronecker_backward_kernel2iiiiiPKfS0_Pf_param_0,
	.param .u32 _Z30gpu_kronecker_backward_kernel2iiiiiPKfS0_Pf_param_1,
	.param .u32 _Z30gpu_kronecker_backward_kernel2iiiiiPKfS0_Pf_param_2,
	.param .u32 _Z30gpu_kronecker_backward_kernel2iiiiiPKfS0_Pf_param_3,
	.param .u32 _Z30gpu_kronecker_backward_kernel2iiiiiPKfS0_Pf_param_4,
	.param .u64 .ptr .align 1 _Z30gpu_kronecker_backward_kernel2iiiiiPKfS0_Pf_param_5,
	.param .u64 .ptr .align 1 _Z30gpu_kronecker_backward_kernel2iiiiiPKfS0_Pf_param_6,
	.param .u64 .ptr .align 1 _Z30gpu_kronecker_backward_kernel2iiiiiPKfS0_Pf_param_7
)
{
	.reg .pred 	%p<11>;
	.reg .b32 	%r<87>;
	.reg .b32 	%f<56>;
	.reg .b64 	%rd<92>;

	ld.param.u32 	%r44, [_Z30gpu_kronecker_backward_kernel2iiiiiPKfS0_Pf_param_0];
	ld.param.u32 	%r40, [_Z30gpu_kronecker_backward_kernel2iiiiiPKfS0_Pf_param_1];
	ld.param.u32 	%r41, [_Z30gpu_kronecker_backward_kernel2iiiiiPKfS0_Pf_param_2];
	ld.param.u32 	%r42, [_Z30gpu_kronecker_backward_kernel2iiiiiPKfS0_Pf_param_3];
	ld.param.u32 	%r43, [_Z30gpu_kronecker_backward_kernel2iiiiiPKfS0_Pf_param_4];
	ld.param.u64 	%rd6, [_Z30gpu_kronecker_backward_kernel2iiiiiPKfS0_Pf_param_5];
	ld.param.u64 	%rd7, [_Z30gpu_kronecker_backward_kernel2iiiiiPKfS0_Pf_param_6];
	ld.param.u64 	%rd5, [_Z30gpu_kronecker_backward_kernel2iiiiiPKfS0_Pf_param_7];
	cvta.to.global.u64 	%rd1, %rd6;
	cvta.to.global.u64 	%rd2, %rd7;
	mov.u32 	%r45, %tid.x;
	mov.u32 	%r46, %ctaid.x;
	mov.u32 	%r47, %ntid.x;
	mad.lo.s32 	%r1, %r46, %r47, %r45;
	mul.lo.s32 	%r48, %r42, %r44;
	mul.lo.s32 	%r49, %r48, %r43;
	setp.ge.s32 	%p1, %r1, %r49;
	@%p1 bra 	$L__BB2_13;
	cvta.to.global.u64 	%rd8, %rd5;
	mul.lo.s32 	%r50, %r43, %r42;
	div.s32 	%r51, %r1, %r50;
	mul.lo.s32 	%r52, %r51, %r50;
	sub.s32 	%r53, %r1, %r52;
	div.s32 	%r2, %r53, %r43;
	mul.lo.s32 	%r54, %r2, %r43;
	sub.s32 	%r3, %r53, %r54;
	mul.lo.s32 	%r55, %r51, %r40;
	cvt.s64.s32 	%rd3, %r55;
	mul.wide.s32 	%rd9, %r1, 4;
	add.s64 	%rd4, %rd8, %rd9;
	mov.b32 	%r56, 0;
	st.global.u32 	[%rd4], %r56;
	setp.lt.s32 	%p2, %r41, 1;
	@%p2 bra 	$L__BB2_13;
	setp.lt.u32 	%p3, %r41, 8;
	mov.b32 	%r85, 0;
	mov.f32 	%f53, 0f00000000;
	@%p3 bra 	$L__BB2_5;
	and.b32  	%r58, %r41, 2147483640;
	neg.s32 	%r83, %r58;
	add.s32 	%r81, %r3, %r43;
	shl.b32 	%r59, %r43, 1;
	add.s32 	%r80, %r3, %r59;
	mad.lo.s32 	%r79, %r43, 3, %r3;
	shl.b32 	%r60, %r43, 2;
	add.s32 	%r78, %r3, %r60;
	mad.lo.s32 	%r77, %r43, 5, %r3;
	mad.lo.s32 	%r76, %r43, 6, %r3;
	mad.lo.s32 	%r75, %r43, 7, %r3;
	mov.f32 	%f53, 0f00000000;
	mul.wide.s32 	%rd20, %r42, 4;
	mov.u32 	%r74, %r3;
	mov.u32 	%r82, %r2;
$L__BB2_4:
	.pragma "nounroll";
	and.b32  	%r85, %r41, 2147483640;
	cvt.s64.s32 	%rd10, %r74;
	add.s64 	%rd11, %rd10, %rd3;
	shl.b64 	%rd12, %rd11, 2;
	add.s64 	%rd13, %rd2, %rd12;
	ld.global.f32 	%f10, [%rd13];
	mul.wide.s32 	%rd14, %r82, 4;
	add.s64 	%rd15, %rd1, %rd14;
	ld.global.f32 	%f11, [%rd15];
	fma.rn.f32 	%f12, %f10, %f11, %f53;
	st.global.f32 	[%rd4], %f12;
	cvt.s64.s32 	%rd16, %r81;
	add.s64 	%rd17, %rd16, %rd3;
	shl.b64 	%rd18, %rd17, 2;
	add.s64 	%rd19, %rd2, %rd18;
	ld.global.f32 	%f13, [%rd19];
	add.s64 	%rd21, %rd15, %rd20;
	ld.global.f32 	%f14, [%rd21];
	fma.rn.f32 	%f15, %f13, %f14, %f12;
	st.global.f32 	[%rd4], %f15;
	cvt.s64.s32 	%rd22, %r80;
	add.s64 	%rd23, %rd22, %rd3;
	shl.b64 	%rd24, %rd23, 2;
	add.s64 	%rd25, %rd2, %rd24;
	ld.global.f32 	%f16, [%rd25];
	add.s64 	%rd26, %rd21, %rd20;
	ld.global.f32 	%f17, [%rd26];
	fma.rn.f32 	%f18, %f16, %f17, %f15;
	st.global.f32 	[%rd4], %f18;
	cvt.s64.s32 	%rd27, %r79;
	add.s64 	%rd28, %rd27, %rd3;
	shl.b64 	%rd29, %rd28, 2;
	add.s64 	%rd30, %rd2, %rd29;
	ld.global.f32 	%f19, [%rd30];
	add.s64 	%rd31, %rd26, %rd20;
	ld.global.f32 	%f20, [%rd31];
	fma.rn.f32 	%f21, %f19, %f20, %f18;
	st.global.f32 	[%rd4], %f21;
	cvt.s64.s32 	%rd32, %r78;
	add.s64 	%rd33, %rd32, %rd3;
	shl.b64 	%rd34, %rd33, 2;
	add.s64 	%rd35, %rd2, %rd34;
	ld.global.f32 	%f22, [%rd35];
	add.s64 	%rd36, %rd31, %rd20;
	ld.global.f32 	%f23, [%rd36];
	fma.rn.f32 	%f24, %f22, %f23, %f21;
	st.global.f32 	[%rd4], %f24;
	cvt.s64.s32 	%rd37, %r77;
	add.s64 	%rd38, %rd37, %rd3;
	shl.b64 	%rd39, %rd38, 2;
	add.s64 	%rd40, %rd2, %rd39;
	ld.global.f32 	%f25, [%rd40];
	add.s64 	%rd41, %rd36, %rd20;
	ld.global.f32 	%f26, [%rd41];
	fma.rn.f32 	%f27, %f25, %f26, %f24;
	st.global.f32 	[%rd4], %f27;
	cvt.s64.s32 	%rd42, %r76;
	add.s64 	%rd43, %rd42, %rd3;
	shl.b64 	%rd44, %rd43, 2;
	add.s64 	%rd45, %rd2, %rd44;
	ld.global.f32 	%f28, [%rd45];
	add.s64 	%rd46, %rd41, %rd20;
	ld.global.f32 	%f29, [%rd46];
	fma.rn.f32 	%f30, %f28, %f29, %f27;
	st.global.f32 	[%rd4], %f30;
	cvt.s64.s32 	%rd47, %r75;
	add.s64 	%rd48, %rd47, %rd3;
	shl.b64 	%rd49, %rd48, 2;
	add.s64 	%rd50, %rd2, %rd49;
	ld.global.f32 	%f31, [%rd50];
	add.s64 	%rd51, %rd46, %rd20;
	ld.global.f32 	%f32, [%rd51];
	fma.rn.f32 	%f53, %f31, %f32, %f30;
	st.global.f32 	[%rd4], %f53;
	add.s32 	%r83, %r83, 8;
	shl.b32 	%r61, %r42, 3;
	add.s32 	%r82, %r82, %r61;
	shl.b32 	%r62, %r43, 3;
	add.s32 	%r81, %r81, %r62;
	add.s32 	%r80, %r80, %r62;
	add.s32 	%r79, %r79, %r62;
	add.s32 	%r78, %r78, %r62;
	add.s32 	%r77, %r77, %r62;
	add.s32 	%r76, %r76, %r62;
	add.s32 	%r75, %r75, %r62;
	add.s32 	%r74, %r74, %r62;
	setp.ne.s32 	%p4, %r83, 0;
	@%p4 bra 	$L__BB2_4;
$L__BB2_5:
	and.b32  	%r34, %r41, 7;
	setp.eq.s32 	%p5, %r34, 0;
	@%p5 bra 	$L__BB2_13;
	and.b32  	%r35, %r41, 3;
	setp.lt.u32 	%p6, %r34, 4;
	@%p6 bra 	$L__BB2_8;
	mad.lo.s32 	%r63, %r85, %r43, %r3;
	cvt.s64.s32 	%rd52, %r63;
	add.s64 	%rd53, %rd52, %rd3;
	shl.b64 	%rd54, %rd53, 2;
	add.s64 	%rd55, %rd2, %rd54;
	ld.global.f32 	%f33, [%rd55];
	mad.lo.s32 	%r64, %r85, %r42, %r2;
	mul.wide.s32 	%rd56, %r64, 4;
	add.s64 	%rd57, %rd1, %rd56;
	ld.global.f32 	%f34, [%rd57];
	fma.rn.f32 	%f35, %f33, %f34, %f53;
	st.global.f32 	[%rd4], %f35;
	add.s32 	%r65, %r63, %r43;
	cvt.s64.s32 	%rd58, %r65;
	add.s64 	%rd59, %rd58, %rd3;
	shl.b64 	%rd60, %rd59, 2;
	add.s64 	%rd61, %rd2, %rd60;
	ld.global.f32 	%f36, [%rd61];
	mul.wide.s32 	%rd62, %r42, 4;
	add.s64 	%rd63, %rd57, %rd62;
	ld.global.f32 	%f37, [%rd63];
	fma.rn.f32 	%f38, %f36, %f37, %f35;
	st.global.f32 	[%rd4], %f38;
	add.s32 	%r66, %r65, %r43;
	cvt.s64.s32 	%rd64, %r66;
	add.s64 	%rd65, %rd64, %rd3;
	shl.b64 	%rd66, %rd65, 2;
	add.s64 	%rd67, %rd2, %rd66;
	ld.global.f32 	%f39, [%rd67];
	add.s64 	%rd68, %rd63, %rd62;
	ld.global.f32 	%f40, [%rd68];
	fma.rn.f32 	%f41, %f39, %f40, %f38;
	st.global.f32 	[%rd4], %f41;
	add.s32 	%r67, %r66, %r43;
	cvt.s64.s32 	%rd69, %r67;
	add.s64 	%rd70, %rd69, %rd3;
	shl.b64 	%rd71, %rd70, 2;
	add.s64 	%rd72, %rd2, %rd71;
	ld.global.f32 	%f42, [%rd72];
	add.s64 	%rd73, %rd68, %rd62;
	ld.global.f32 	%f43, [%rd73];
	fma.rn.f32 	%f53, %f42, %f43, %f41;
	st.global.f32 	[%rd4], %f53;
	add.s32 	%r85, %r85, 4;
$L__BB2_8:
	setp.eq.s32 	%p7, %r35, 0;
	@%p7 bra 	$L__BB2_13;
	setp.eq.s32 	%p8, %r35, 1;
	@%p8 bra 	$L__BB2_11;
	mad.lo.s32 	%r68, %r85, %r43, %r3;
	cvt.s64.s32 	%rd74, %r68;
	add.s64 	%rd75, %rd74, %rd3;
	shl.b64 	%rd76, %rd75, 2;
	add.s64 	%rd77, %rd2, %rd76;
	ld.global.f32 	%f44, [%rd77];
	mad.lo.s32 	%r69, %r85, %r42, %r2;
	mul.wide.s32 	%rd78, %r69, 4;
	add.s64 	%rd79, %rd1, %rd78;
	ld.global.f32 	%f45, [%rd79];
	fma.rn.f32 	%f46, %f44, %f45, %f53;
	st.global.f32 	[%rd4], %f46;
	add.s32 	%r70, %r68, %r43;
	cvt.s64.s32 	%rd80, %r70;
	add.s64 	%rd81, %rd80, %rd3;
	shl.b64 	%rd82, %rd81, 2;
	add.s64 	%rd83, %rd2, %rd82;
	ld.global.f32 	%f47, [%rd83];
	mul.wide.s32 	%rd84, %r42, 4;
	add.s64 	%rd85, %rd79, %rd84;
	ld.global.f32 	%f48, [%rd85];
	fma.rn.f32 	%f53, %f47, %f48, %f46;
	st.global.f32 	[%rd4], %f53;
	add.s32 	%r85, %r85, 2;
$L__BB2_11:
	and.b32  	%r71, %r41, 1;
	setp.eq.b32 	%p9, %r71, 1;
	not.pred 	%p10, %p9;
	@%p10 bra 	$L__BB2_13;
	mad.lo.s32 	%r72, %r85, %r43, %r3;
	cvt.s64.s32 	%rd86, %r72;
	add.s64 	%rd87, %rd86, %rd3;
	shl.b64 	%rd88, %rd87, 2;
	add.s64 	%rd89, %rd2, %rd88;
	ld.global.f32 	%f49, [%rd89];
	mad.lo.s32 	%r73, %r85, %r42, %r2;
	mul.wide.s32 	%rd90, %r73, 4;
	add.s64 	%rd91, %rd1, %rd90;
	ld.global.f32 	%f50, [%rd91];
	fma.rn.f32 	%f51, %f49, %f50, %f53;
	st.global.f32 	[%rd4], %f51;
$L__BB2_13:
	ret;

}


// ===== COMPILED SASS (sm_100) =====

	.target	sm_100

	.elftype	@"ET_EXEC"


//--------------------- .note.nv.tkinfo           --------------------------
	.section	.note.nv.tkinfo,"",@"SHT_NOTE"
	.sectionflags	@"SHF_NOTE_NV_TKINFO"
	.tkinfo
        /*0018*/ 	.word	0x00000002
        /*0030*/ 	.string	""
        /*0030*/ 	.string	"ptxas"
        /*0030*/ 	.string	"Cuda compilation tools, release 13.0, V13.0.88"
        /*0030*/ 	.string	"Build cuda_13.0.r13.0/compiler.36424714_0"
        /*0030*/ 	.string	"-arch sm_100 -m 64 "



//--------------------- .note.nv.cuinfo           --------------------------
	.section	.note.nv.cuinfo,"",@"SHT_NOTE"
	.sectionflags	@"SHF_NOTE_NV_CUINFO"
        /*0018*/ 	.short	0x0002
        /*001a*/ 	.short	0x0064
        /*001c*/ 	.short	0x0082
	.zero		2


//--------------------- .nv.info                  --------------------------
	.section	.nv.info,"",@"SHT_CUDA_INFO"
	.align	4


	//----- nvinfo : EIATTR_REGCOUNT
	.align		4
        /*0000*/ 	.byte	0x04, 0x2f
        /*0002*/ 	.short	(.L_1 - .L_0)
	.align		4
.L_0:
        /*0004*/ 	.word	index@(_Z28gpu_kronecker_forward_kerneliiiiiPKfS0_Pf)
        /*0008*/ 	.word	0x00000020


	//----- nvinfo : EIATTR_FRAME_SIZE
	.align		4
.L_1:
        /*000c*/ 	.byte	0x04, 0x11
        /*000e*/ 	.short	(.L_3 - .L_2)
	.align		4
.L_2:
        /*0010*/ 	.word	index@(_Z28gpu_kronecker_forward_kerneliiiiiPKfS0_Pf)
        /*0014*/ 	.word	0x00000000


	//----- nvinfo : EIATTR_REGCOUNT
	.align		4
.L_3:
        /*0018*/ 	.byte	0x04, 0x2f
        /*001a*/ 	.short	(.L_5 - .L_4)
	.align		4
.L_4:
        /*001c*/ 	.word	index@(_Z30gpu_kronecker_backward_kernel1iiiiiPKfS0_Pf)
        /*0020*/ 	.word	0x00000020


	//----- nvinfo : EIATTR_FRAME_SIZE
	.align		4
.L_5:
        /*0024*/ 	.byte	0x04, 0x11
        /*0026*/ 	.short	(.L_7 - .L_6)
	.align		4
.L_6:
        /*0028*/ 	.word	index@(_Z30gpu_kronecker_backward_kernel1iiiiiPKfS0_Pf)
        /*002c*/ 	.word	0x00000000


	//----- nvinfo : EIATTR_REGCOUNT
	.align		4
.L_7:
        /*0030*/ 	.byte	0x04, 0x2f
        /*0032*/ 	.short	(.L_9 - .L_8)
	.align		4
.L_8:
        /*0034*/ 	.word	index@(_Z30gpu_kronecker_backward_kernel2iiiiiPKfS0_Pf)
        /*0038*/ 	.word	0x00000020


	//----- nvinfo : EIATTR_FRAME_SIZE
	.align		4
.L_9:
        /*003c*/ 	.byte	0x04, 0x11
        /*003e*/ 	.short	(.L_11 - .L_10)
	.align		4
.L_10:
        /*0040*/ 	.word	index@(_Z30gpu_kronecker_backward_kernel2iiiiiPKfS0_Pf)
        /*0044*/ 	.word	0x00000000


	//----- nvinfo : EIATTR_MIN_STACK_SIZE
	.align		4
.L_11:
        /*0048*/ 	.byte	0x04, 0x12
        /*004a*/ 	.short	(.L_13 - .L_12)
	.align		4
.L_12:
        /*004c*/ 	.word	index@(_Z30gpu_kronecker_backward_kernel2iiiiiPKfS0_Pf)
        /*0050*/ 	.word	0x00000000


	//----- nvinfo : EIATTR_MIN_STACK_SIZE
	.align		4
.L_13:
        /*0054*/ 	.byte	0x04, 0x12
        /*0056*/ 	.short	(.L_15 - .L_14)
	.align		4
.L_14:
        /*0058*/ 	.word	index@(_Z30gpu_kronecker_backward_kernel1iiiiiPKfS0_Pf)
        /*005c*/ 	.word	0x00000000


	//----- nvinfo : EIATTR_MIN_STACK_SIZE
	.align		4
.L_15:
        /*0060*/ 	.byte	0x04, 0x12
        /*0062*/ 	.short	(.L_17 - .L_16)
	.align		4
.L_16:
        /*0064*/ 	.word	index@(_Z28gpu_kronecker_forward_kerneliiiiiPKfS0_Pf)
        /*0068*/ 	.word	0x00000000
.L_17:


//--------------------- .nv.compat                --------------------------
	.section	.nv.compat,"",@"SHT_CUDA_COMPAT_INFO"
	.align	4
        /*0000*/ 	.byte	0x02, 0x09, 0x00, 0x00, 0x02, 0x02, 0x01, 0x00, 0x02, 0x05, 0x05, 0x00, 0x03, 0x07, 0x01, 0x01
        /*0010*/ 	.byte	0x02, 0x03, 0x00, 0x00, 0x02, 0x06, 0x01, 0x00, 0x04, 0x0b, 0x08, 0x00, 0x09, 0x00, 0x00, 0x00
        /*0020*/ 	.byte	0x00, 0x00, 0x00, 0x00


//--------------------- .nv.info._Z30gpu_kronecker_backward_kernel2iiiiiPKfS0_Pf --------------------------
	.section	.nv.info._Z30gpu_kronecker_backward_kernel2iiiiiPKfS0_Pf,"",@"SHT_CUDA_INFO"
	.sectionflags	@""
	.align	4


	//----- nvinfo : EIATTR_CUDA_API_VERSION
	.align		4
        /*0000*/ 	.byte	0x04, 0x37
        /*0002*/ 	.short	(.L_19 - .L_18)
.L_18:
        /*0004*/ 	.word	0x00000082


	//----- nvinfo : EIATTR_KPARAM_INFO
	.align		4
.L_19:
        /*0008*/ 	.byte	0x04, 0x17
        /*000a*/ 	.short	(.L_21 - .L_20)
.L_20:
        /*000c*/ 	.word	0x00000000
        /*0010*/ 	.short	0x0007
        /*0012*/ 	.short	0x0028
        /*0014*/ 	.byte	0x00, 0xf5, 0x21, 0x00


	//----- nvinfo : EIATTR_KPARAM_INFO
	.align		4
.L_21:
        /*0018*/ 	.byte	0x04, 0x17
        /*001a*/ 	.short	(.L_23 - .L_22)
.L_22:
        /*001c*/ 	.word	0x00000000
        /*0020*/ 	.short	0x0006
        /*0022*/ 	.short	0x0020
        /*0024*/ 	.byte	0x00, 0xf5, 0x21, 0x00


	//----- nvinfo : EIATTR_KPARAM_INFO
	.align		4
.L_23:
        /*0028*/ 	.byte	0x04, 0x17
        /*002a*/ 	.short	(.L_25 - .L_24)
.L_24:
        /*002c*/ 	.word	0x00000000
        /*0030*/ 	.short	0x0005
        /*0032*/ 	.short	0x0018
        /*0034*/ 	.byte	0x00, 0xf5, 0x21, 0x00


	//----- nvinfo : EIATTR_KPARAM_INFO
	.align		4
.L_25:
        /*0038*/ 	.byte	0x04, 0x17
        /*003a*/ 	.short	(.L_27 - .L_26)
.L_26:
        /*003c*/ 	.word	0x00000000
        /*0040*/ 	.short	0x0004
        /*0042*/ 	.short	0x0010
        /*0044*/ 	.byte	0x00, 0xf0, 0x11, 0x00


	//----- nvinfo : EIATTR_KPARAM_INFO
	.align		4
.L_27:
        /*0048*/ 	.byte	0x04, 0x17
        /*004a*/ 	.short	(.L_29 - .L_28)
.L_28:
        /*004c*/ 	.word	0x00000000
        /*0050*/ 	.short	0x0003
        /*0052*/ 	.short	0x000c
        /*0054*/ 	.byte	0x00, 0xf0, 0x11, 0x00


	//----- nvinfo : EIATTR_KPARAM_INFO
	.align		4
.L_29:
        /*0058*/ 	.byte	0x04, 0x17
        /*005a*/ 	.short	(.L_31 - .L_30)
.L_30:
        /*005c*/ 	.word	0x00000000
        /*0060*/ 	.short	0x0002
        /*0062*/ 	.short	0x0008
        /*0064*/ 	.byte	0x00, 0xf0, 0x11, 0x00


	//----- nvinfo : EIATTR_KPARAM_INFO
	.align		4
.L_31:
        /*0068*/ 	.byte	0x04, 0x17
        /*006a*/ 	.short	(.L_33 - .L_32)
.L_32:
        /*006c*/ 	.word	0x00000000
        /*0070*/ 	.short	0x0001
        /*0072*/ 	.short	0x0004
        /*0074*/ 	.byte	0x00, 0xf0, 0x11, 0x00


	//----- nvinfo : EIATTR_KPARAM_INFO
	.align		4
.L_33:
        /*0078*/ 	.byte	0x04, 0x17
        /*007a*/ 	.short	(.L_35 - .L_34)
.L_34:
        /*007c*/ 	.word	0x00000000
        /*0080*/ 	.short	0x0000
        /*0082*/ 	.short	0x0000
        /*0084*/ 	.byte	0x00, 0xf0, 0x11, 0x00


	//----- nvinfo : EIATTR_SPARSE_MMA_MASK
	.align		4
.L_35:
        /*0088*/ 	.byte	0x03, 0x50
        /*008a*/ 	.short	0x0000


	//----- nvinfo : EIATTR_MAXREG_COUNT
	.align		4
        /*008c*/ 	.byte	0x03, 0x1b
        /*008e*/ 	.short	0x00ff


	//----- nvinfo : EIATTR_MERCURY_ISA_VERSION
	.align		4
        /*0090*/ 	.byte	0x03, 0x5f
        /*0092*/ 	.short	0x0101


	//----- nvinfo : EIATTR_VRC_CTA_INIT_COUNT
	.align		4
        /*0094*/ 	.byte	0x02, 0x4a
	.zero		1
	.zero		1


	//----- nvinfo : EIATTR_EXIT_INSTR_OFFSETS
	.align		4
        /*0098*/ 	.byte	0x04, 0x1c
        /*009a*/ 	.short	(.L_37 - .L_36)


	//   ....[0]....
.L_36:
        /*009c*/ 	.word	0x000000b0


	//   ....[1]....
        /*00a0*/ 	.word	0x00000480


	//   ....[2]....
        /*00a4*/ 	.word	0x00000b30


	//   ....[3]....
        /*00a8*/ 	.word	0x00000e40


	//   ....[4]....
        /*00ac*/ 	.word	0x00001010


	//   ....[5]....
        /*00b0*/ 	.word	0x000010f0


	//----- nvinfo : EIATTR_CBANK_PARAM_SIZE
	.align		4
.L_37:
        /*00b4*/ 	.byte	0x03, 0x19
        /*00b6*/ 	.short	0x0030


	//----- nvinfo : EIATTR_PARAM_CBANK
	.align		4
        /*00b8*/ 	.byte	0x04, 0x0a
        /*00ba*/ 	.short	(.L_39 - .L_38)
	.align		4
.L_38:
        /*00bc*/ 	.word	index@(.nv.constant0._Z30gpu_kronecker_backward_kernel2iiiiiPKfS0_Pf)
        /*00c0*/ 	.short	0x0380
        /*00c2*/ 	.short	0x0030


	//----- nvinfo : EIATTR_SW_WAR
	.align		4
.L_39:
        /*00c4*/ 	.byte	0x04, 0x36
        /*00c6*/ 	.short	(.L_41 - .L_40)
.L_40:
        /*00c8*/ 	.word	0x00000008
.L_41:


//--------------------- .nv.info._Z30gpu_kronecker_backward_kernel1iiiiiPKfS0_Pf --------------------------
	.section	.nv.info._Z30gpu_kronecker_backward_kernel1iiiiiPKfS0_Pf,"",@"SHT_CUDA_INFO"
	.sectionflags	@""
	.align	4


	//----- nvinfo : EIATTR_CUDA_API_VERSION
	.align		4
        /*0000*/ 	.byte	0x04, 0x37
        /*0002*/ 	.short	(.L_43 - .L_42)
.L_42:
        /*0004*/ 	.word	0x00000082


	//----- nvinfo : EIATTR_KPARAM_INFO
	.align		4
.L_43:
        /*0008*/ 	.byte	0x04, 0x17
        /*000a*/ 	.short	(.L_45 - .L_44)
.L_44:
        /*000c*/ 	.word	0x00000000
        /*0010*/ 	.short	0x0007
        /*0012*/ 	.short	0x0028
        /*0014*/ 	.byte	0x00, 0xf5, 0x21, 0x00


	//----- nvinfo : EIATTR_KPARAM_INFO
	.align		4
.L_45:
        /*0018*/ 	.byte	0x04, 0x17
        /*001a*/ 	.short	(.L_47 - .L_46)
.L_46:
        /*001c*/ 	.word	0x00000000
        /*0020*/ 	.short	0x0006
        /*0022*/ 	.short	0x0020
        /*0024*/ 	.byte	0x00, 0xf5, 0x21, 0x00


	//----- nvinfo : EIATTR_KPARAM_INFO
	.align		4
.L_47:
        /*0028*/ 	.byte	0x04, 0x17
        /*002a*/ 	.short	(.L_49 - .L_48)
.L_48:
        /*002c*/ 	.word	0x00000000
        /*0030*/ 	.short	0x0005
        /*0032*/ 	.short	0x0018
        /*0034*/ 	.byte	0x00, 0xf5, 0x21, 0x00


	//----- nvinfo : EIATTR_KPARAM_INFO
	.align		4
.L_49:
        /*0038*/ 	.byte	0x04, 0x17
        /*003a*/ 	.short	(.L_51 - .L_50)
.L_50:
        /*003c*/ 	.word	0x00000000
        /*0040*/ 	.short	0x0004
        /*0042*/ 	.short	0x0010
        /*0044*/ 	.byte	0x00, 0xf0, 0x11, 0x00


	//----- nvinfo : EIATTR_KPARAM_INFO
	.align		4
.L_51:
        /*0048*/ 	.byte	0x04, 0x17
        /*004a*/ 	.short	(.L_53 - .L_52)
.L_52:
        /*004c*/ 	.word	0x00000000
        /*0050*/ 	.short	0x0003
        /*0052*/ 	.short	0x000c
        /*0054*/ 	.byte	0x00, 0xf0, 0x11, 0x00


	//----- nvinfo : EIATTR_KPARAM_INFO
	.align		4
.L_53:
        /*0058*/ 	.byte	0x04, 0x17
        /*005a*/ 	.short	(.L_55 - .L_54)
.L_54:
        /*005c*/ 	.word	0x00000000
        /*0060*/ 	.short	0x0002
        /*0062*/ 	.short	0x0008
        /*0064*/ 	.byte	0x00, 0xf0, 0x11, 0x00


	//----- nvinfo : EIATTR_KPARAM_INFO
	.align		4
.L_55:
        /*0068*/ 	.byte	0x04, 0x17
        /*006a*/ 	.short	(.L_57 - .L_56)
.L_56:
        /*006c*/ 	.word	0x00000000
        /*0070*/ 	.short	0x0001
        /*0072*/ 	.short	0x0004
        /*0074*/ 	.byte	0x00, 0xf0, 0x11, 0x00


	//----- nvinfo : EIATTR_KPARAM_INFO
	.align		4
.L_57:
        /*0078*/ 	.byte	0x04, 0x17
        /*007a*/ 	.short	(.L_59 - .L_58)
.L_58:
        /*007c*/ 	.word	0x00000000
        /*0080*/ 	.short	0x0000
        /*0082*/ 	.short	0x0000
        /*0084*/ 	.byte	0x00, 0xf0, 0x11, 0x00


	//----- nvinfo : EIATTR_SPARSE_MMA_MASK
	.align		4
.L_59:
        /*0088*/ 	.byte	0x03, 0x50
        /*008a*/ 	.short	0x0000


	//----- nvinfo : EIATTR_MAXREG_COUNT
	.align		4
        /*008c*/ 	.byte	0x03, 0x1b
        /*008e*/ 	.short	0x00ff


	//----- nvinfo : EIATTR_MERCURY_ISA_VERSION
	.align		4
        /*0090*/ 	.byte	0x03, 0x5f
        /*0092*/ 	.short	0x0101


	//----- nvinfo : EIATTR_VRC_CTA_INIT_COUNT
	.align		4
        /*0094*/ 	.byte	0x02, 0x4a
	.zero		1
	.zero		1


	//----- nvinfo : EIATTR_EXIT_INSTR_OFFSETS
	.align		4
        /*0098*/ 	.byte	0x04, 0x1c
        /*009a*/ 	.short	(.L_61 - .L_60)


	//   ....[0]....
.L_60:
        /*009c*/ 	.word	0x000000b0


	//   ....[1]....
        /*00a0*/ 	.word	0x000003b0


	//   ....[2]....
        /*00a4*/ 	.word	0x00000af0


	//   ....[3]....
        /*00a8*/ 	.word	0x00000dd0


	//   ....[4]....
        /*00ac*/ 	.word	0x00000f90


	//   ....[5]....
        /*00b0*/ 	.word	0x00001070


	//----- nvinfo : EIATTR_CBANK_PARAM_SIZE
	.align		4
.L_61:
        /*00b4*/ 	.byte	0x03, 0x19
        /*00b6*/ 	.short	0x0030


	//----- nvinfo : EIATTR_PARAM_CBANK
	.align		4
        /*00b8*/ 	.byte	0x04, 0x0a
        /*00ba*/ 	.short	(.L_63 - .L_62)
	.align		4
.L_62:
        /*00bc*/ 	.word	index@(.nv.constant0._Z30gpu_kronecker_backward_kernel1iiiiiPKfS0_Pf)
        /*00c0*/ 	.short	0x0380
        /*00c2*/ 	.short	0x0030


	//----- nvinfo : EIATTR_SW_WAR
	.align		4
.L_63:
        /*00c4*/ 	.byte	0x04, 0x36
        /*00c6*/ 	.short	(.L_65 - .L_64)
.L_64:
        /*00c8*/ 	.word	0x00000008
.L_65:


//--------------------- .nv.info._Z28gpu_kronecker_forward_kerneliiiiiPKfS0_Pf --------------------------
	.section	.nv.info._Z28gpu_kronecker_forward_kerneliiiiiPKfS0_Pf,"",@"SHT_CUDA_INFO"
	.sectionflags	@""
	.align	4


	//----- nvinfo : EIATTR_CUDA_API_VERSION
	.align		4
        /*0000*/ 	.byte	0x04, 0x37
        /*0002*/ 	.short	(.L_67 - .L_66)
.L_66:
        /*0004*/ 	.word	0x00000082


	//----- nvinfo : EIATTR_KPARAM_INFO
	.align		4
.L_67:
        /*0008*/ 	.byte	0x04, 0x17
        /*000a*/ 	.short	(.L_69 - .L_68)
.L_68:
        /*000c*/ 	.word	0x00000000
        /*0010*/ 	.short	0x0007
        /*0012*/ 	.short	0x0028
        /*0014*/ 	.byte	0x00, 0xf5, 0x21, 0x00


	//----- nvinfo : EIATTR_KPARAM_INFO
	.align		4
.L_69:
        /*0018*/ 	.byte	0x04, 0x17
        /*001a*/ 	.short	(.L_71 - .L_70)
.L_70:
        /*001c*/ 	.word	0x00000000
        /*0020*/ 	.short	0x0006
        /*0022*/ 	.short	0x0020
        /*0024*/ 	.byte	0x00, 0xf5, 0x21, 0x00


	//----- nvinfo : EIATTR_KPARAM_INFO
	.align		4
.L_71:
        /*0028*/ 	.byte	0x04, 0x17
        /*002a*/ 	.short	(.L_73 - .L_72)
.L_72:
        /*002c*/ 	.word	0x00000000
        /*0030*/ 	.short	0x0005
        /*0032*/ 	.short	0x0018
        /*0034*/ 	.byte	0x00, 0xf5, 0x21, 0x00


	//----- nvinfo : EIATTR_KPARAM_INFO
	.align		4
.L_73:
        /*0038*/ 	.byte	0x04, 0x17
        /*003a*/ 	.short	(.L_75 - .L_74)
.L_74:
        /*003c*/ 	.word	0x00000000
        /*0040*/ 	.short	0x0004
        /*0042*/ 	.short	0x0010
        /*0044*/ 	.byte	0x00, 0xf0, 0x11, 0x00


	//----- nvinfo : EIATTR_KPARAM_INFO
	.align		4
.L_75:
        /*0048*/ 	.byte	0x04, 0x17
        /*004a*/ 	.short	(.L_77 - .L_76)
.L_76:
        /*004c*/ 	.word	0x00000000
        /*0050*/ 	.short	0x0003
        /*0052*/ 	.short	0x000c
        /*0054*/ 	.byte	0x00, 0xf0, 0x11, 0x00


	//----- nvinfo : EIATTR_KPARAM_INFO
	.align		4
.L_77:
        /*0058*/ 	.byte	0x04, 0x17
        /*005a*/ 	.short	(.L_79 - .L_78)
.L_78:
        /*005c*/ 	.word	0x00000000
        /*0060*/ 	.short	0x0002
        /*0062*/ 	.short	0x0008
        /*0064*/ 	.byte	0x00, 0xf0, 0x11, 0x00


	//----- nvinfo : EIATTR_KPARAM_INFO
	.align		4
.L_79:
        /*0068*/ 	.byte	0x04, 0x17
        /*006a*/ 	.short	(.L_81 - .L_80)
.L_80:
        /*006c*/ 	.word	0x00000000
        /*0070*/ 	.short	0x0001
        /*0072*/ 	.short	0x0004
        /*0074*/ 	.byte	0x00, 0xf0, 0x11, 0x00


	//----- nvinfo : EIATTR_KPARAM_INFO
	.align		4
.L_81:
        /*0078*/ 	.byte	0x04, 0x17
        /*007a*/ 	.short	(.L_83 - .L_82)
.L_82:
        /*007c*/ 	.word	0x00000000
        /*0080*/ 	.short	0x0000
        /*0082*/ 	.short	0x0000
        /*0084*/ 	.byte	0x00, 0xf0, 0x11, 0x00


	//----- nvinfo : EIATTR_SPARSE_MMA_MASK
	.align		4
.L_83:
        /*0088*/ 	.byte	0x03, 0x50
        /*008a*/ 	.short	0x0000


	//----- nvinfo : EIATTR_MAXREG_COUNT
	.align		4
        /*008c*/ 	.byte	0x03, 0x1b
        /*008e*/ 	.short	0x00ff


	//----- nvinfo : EIATTR_MERCURY_ISA_VERSION
	.align		4
        /*0090*/ 	.byte	0x03, 0x5f
        /*0092*/ 	.short	0x0101


	//----- nvinfo : EIATTR_VRC_CTA_INIT_COUNT
	.align		4
        /*0094*/ 	.byte	0x02, 0x4a
	.zero		1
	.zero		1


	//----- nvinfo : EIATTR_EXIT_INSTR_OFFSETS
	.align		4
        /*0098*/ 	.byte	0x04, 0x1c
        /*009a*/ 	.short	(.L_85 - .L_84)


	//   ....[0]....
.L_84:
        /*009c*/ 	.word	0x000000b0


	//   ....[1]....
        /*00a0*/ 	.word	0x000003f0


	//   ....[2]....
        /*00a4*/ 	.word	0x00000b20


	//   ....[3]....
        /*00a8*/ 	.word	0x00000e00


	//   ....[4]....
        /*00ac*/ 	.word	0x00000fc0


	//   ....[5]....
        /*00b0*/ 	.word	0x000010a0


	//----- nvinfo : EIATTR_CBANK_PARAM_SIZE
	.align		4
.L_85:
        /*00b4*/ 	.byte	0x03, 0x19
        /*00b6*/ 	.short	0x0030


	//----- nvinfo : EIATTR_PARAM_CBANK
	.align		4
        /*00b8*/ 	.byte	0x04, 0x0a
        /*00ba*/ 	.short	(.L_87 - .L_86)
	.align		4
.L_86:
        /*00bc*/ 	.word	index@(.nv.constant0._Z28gpu_kronecker_forward_kerneliiiiiPKfS0_Pf)
        /*00c0*/ 	.short	0x0380
        /*00c2*/ 	.short	0x0030


	//----- nvinfo : EIATTR_SW_WAR
	.align		4
.L_87:
        /*00c4*/ 	.byte	0x04, 0x36
        /*00c6*/ 	.short	(.L_89 - .L_88)
.L_88:
        /*00c8*/ 	.word	0x00000008
.L_89:


//--------------------- .nv.callgraph             --------------------------
	.section	.nv.callgraph,"",@"SHT_CUDA_CALLGRAPH"
	.align	4
	.sectionentsize	8
	.align		4
        /*0000*/ 	.word	0x00000000
	.align		4
        /*0004*/ 	.word	0xffffffff
	.align		4
        /*0008*/ 	.word	0x00000000
	.align		4
        /*000c*/ 	.word	0xfffffffe
	.align		4
        /*0010*/ 	.word	0x00000000
	.align		4
        /*0014*/ 	.word	0xfffffffd
	.align		4
        /*0018*/ 	.word	0x00000000
	.align		4
        /*001c*/ 	.word	0xfffffffc


//--------------------- .text._Z30gpu_kronecker_backward_kernel2iiiiiPKfS0_Pf --------------------------
	.section	.text._Z30gpu_kronecker_backward_kernel2iiiiiPKfS0_Pf,"ax",@progbits
	.align	128
        .global         _Z30gpu_kronecker_backward_kernel2iiiiiPKfS0_Pf
        .type           _Z30gpu_kronecker_backward_kernel2iiiiiPKfS0_Pf,@function
        .size           _Z30gpu_kronecker_backward_kernel2iiiiiPKfS0_Pf,(.L_x_15 - _Z30gpu_kronecker_backward_kernel2iiiiiPKfS0_Pf)
        .other          _Z30gpu_kronecker_backward_kernel2iiiiiPKfS0_Pf,@"STO_CUDA_ENTRY STV_DEFAULT"
_Z30gpu_kronecker_backward_kernel2iiiiiPKfS0_Pf:
.text._Z30gpu_kronecker_backward_kernel2iiiiiPKfS0_Pf:
[----:B------:R-:W-:Y:S01]  /*0000*/  LDC R1, c[0x0][0x37c] ;  /* 0x0000df00ff017b82 */ /* 0x000fe20000000800 */
[----:B------:R-:W0:Y:S07]  /*0010*/  S2R R14, SR_TID.X ;  /* 0x00000000000e7919 */ /* 0x000e2e0000002100 */
[----:B------:R-:W1:Y:S01]  /*0020*/  LDC R0, c[0x0][0x38c] ;  /* 0x0000e300ff007b82 */ /* 0x000e620000000800 */
[----:B------:R-:W1:Y:S07]  /*0030*/  LDCU UR5, c[0x0][0x380] ;  /* 0x00007000ff0577ac */ /* 0x000e6e0008000800 */
[----:B------:R-:W0:Y:S08]  /*0040*/  S2UR UR4, SR_CTAID.X ;  /* 0x00000000000479c3 */ /* 0x000e300000002500 */
[----:B------:R-:W0:Y:S08]  /*0050*/  LDC R5, c[0x0][0x360] ;  /* 0x0000d800ff057b82 */ /* 0x000e300000000800 */
[----:B------:R-:W2:Y:S01]  /*0060*/  LDC R3, c[0x0][0x390] ;  /* 0x0000e400ff037b82 */ /* 0x000ea20000000800 */
[----:B-1----:R-:W-:-:S02]  /*0070*/  IMAD R2, R0, UR5, RZ ;  /* 0x0000000500027c24 */ /* 0x002fc4000f8e02ff */
[----:B0-----:R-:W-:Y:S02]  /*0080*/  IMAD R14, R5, UR4, R14 ;  /* 0x00000004050e7c24 */ /* 0x001fe4000f8e020e */
[----:B--2---:R-:W-:-:S05]  /*0090*/  IMAD R5, R2, R3, RZ ;  /* 0x0000000302057224 */ /* 0x004fca00078e02ff */
[----:B------:R-:W-:-:S13]  /*00a0*/  ISETP.GE.AND P0, PT, R14, R5, PT ;  /* 0x000000050e00720c */ /* 0x000fda0003f06270 */
[----:B------:R-:W-:Y:S05]  /*00b0*/  @P0 EXIT ;  /* 0x000000000000094d */ /* 0x000fea0003800000 */
[-C--:B------:R-:W-:Y:S01]  /*00c0*/  IMAD R5, R0, R3.reuse, RZ ;  /* 0x0000000300057224 */ /* 0x080fe200078e02ff */
[----:B------:R-:W-:Y:S01]  /*00d0*/  IABS R10, R14 ;  /* 0x0000000e000a7213 */ /* 0x000fe20000000000 */
[----:B------:R-:W0:Y:S01]  /*00e0*/  LDCU.64 UR4, c[0x0][0x358] ;  /* 0x00006b00ff0477ac */ /* 0x000e220008000a00 */
[----:B------:R-:W-:Y:S02]  /*00f0*/  IABS R8, R3 ;  /* 0x0000000300087213 */ /* 0x000fe40000000000 */
[----:B------:R-:W-:Y:S01]  /*0100*/  IABS R9, R5 ;  /* 0x0000000500097213 */ /* 0x000fe20000000000 */
[----:B------:R-:W1:Y:S03]  /*0110*/  LDCU UR6, c[0x0][0x384] ;  /* 0x00007080ff0677ac */ /* 0x000e660008000800 */
[----:B------:R-:W2:Y:S08]  /*0120*/  I2F.RP R2, R9 ;  /* 0x0000000900027306 */ /* 0x000eb00000209400 */
[----:B--2---:R-:W2:Y:S02]  /*0130*/  MUFU.RCP R2, R2 ;  /* 0x0000000200027308 */ /* 0x004ea40000001000 */
[----:B--2---:R-:W-:-:S06]  /*0140*/  VIADD R6, R2, 0xffffffe ;  /* 0x0ffffffe02067836 */ /* 0x004fcc0000000000 */
[----:B------:R2:W3:Y:S02]  /*0150*/  F2I.FTZ.U32.TRUNC.NTZ R7, R6 ;  /* 0x0000000600077305 */ /* 0x0004e4000021f000 */
[----:B--2---:R-:W-:Y:S02]  /*0160*/  IMAD.MOV.U32 R6, RZ, RZ, RZ ;  /* 0x000000ffff067224 */ /* 0x004fe400078e00ff */
[----:B---3--:R-:W-:-:S04]  /*0170*/  IMAD.MOV R4, RZ, RZ, -R7 ;  /* 0x000000ffff047224 */ /* 0x008fc800078e0a07 */
[----:B------:R-:W-:Y:S01]  /*0180*/  IMAD R11, R4, R9, RZ ;  /* 0x00000009040b7224 */ /* 0x000fe200078e02ff */
[----:B------:R-:W-:-:S03]  /*0190*/  IABS R4, R5 ;  /* 0x0000000500047213 */ /* 0x000fc60000000000 */
[----:B------:R-:W-:-:S04]  /*01a0*/  IMAD.HI.U32 R7, R7, R11, R6 ;  /* 0x0000000b07077227 */ /* 0x000fc800078e0006 */
[----:B------:R-:W-:Y:S02]  /*01b0*/  IMAD.MOV R11, RZ, RZ, -R4 ;  /* 0x000000ffff0b7224 */ /* 0x000fe400078e0a04 */
[----:B------:R-:W-:Y:S02]  /*01c0*/  IMAD.MOV.U32 R4, RZ, RZ, R8 ;  /* 0x000000ffff047224 */ /* 0x000fe400078e0008 */
[----:B------:R-:W-:Y:S02]  /*01d0*/  IMAD.HI.U32 R2, R7, R10, RZ ;  /* 0x0000000a07027227 */ /* 0x000fe400078e00ff */
[----:B------:R-:W2:Y:S02]  /*01e0*/  I2F.RP R8, R4 ;  /* 0x0000000400087306 */ /* 0x000ea40000209400 */
[----:B------:R-:W-:-:S05]  /*01f0*/  IMAD R6, R2, R11, R10 ;  /* 0x0000000b02067224 */ /* 0x000fca00078e020a */
[----:B------:R-:W-:Y:S01]  /*0200*/  ISETP.GT.U32.AND P2, PT, R9, R6, PT ;  /* 0x000000060900720c */ /* 0x000fe20003f44070 */
[----:B--2---:R-:W2:-:S12]  /*0210*/  MUFU.RCP R8, R8 ;  /* 0x0000000800087308 */ /* 0x004e980000001000 */
[----:B------:R-:W-:Y:S02]  /*0220*/  @!P2 IMAD.IADD R6, R6, 0x1, -R9 ;  /* 0x000000010606a824 */ /* 0x000fe400078e0a09 */
[----:B------:R-:W-:Y:S01]  /*0230*/  @!P2 VIADD R2, R2, 0x1 ;  /* 0x000000010202a836 */ /* 0x000fe20000000000 */
[----:B------:R-:W-:Y:S02]  /*0240*/  ISETP.NE.AND P2, PT, R5, RZ, PT ;  /* 0x000000ff0500720c */ /* 0x000fe40003f45270 */
[----:B------:R-:W-:Y:S02]  /*0250*/  ISETP.GE.U32.AND P0, PT, R6, R9, PT ;  /* 0x000000090600720c */ /* 0x000fe40003f06070 */
[----:B------:R-:W-:-:S04]  /*0260*/  LOP3.LUT R6, R14, R5, RZ, 0x3c, !PT ;  /* 0x000000050e067212 */ /* 0x000fc800078e3cff */
[----:B------:R-:W-:Y:S02]  /*0270*/  ISETP.GE.AND P1, PT, R6, RZ, PT ;  /* 0x000000ff0600720c */ /* 0x000fe40003f26270 */
[----:B--2---:R-:W-:-:S04]  /*0280*/  IADD3 R6, PT, PT, R8, 0xffffffe, RZ ;  /* 0x0ffffffe08067810 */ /* 0x004fc80007ffe0ff */
[----:B------:R2:W3:Y:S01]  /*0290*/  F2I.FTZ.U32.TRUNC.NTZ R7, R6 ;  /* 0x0000000600077305 */ /* 0x0004e2000021f000 */
[----:B------:R-:W-:-:S04]  /*02a0*/  @P0 VIADD R2, R2, 0x1 ;  /* 0x0000000102020836 */ /* 0x000fc80000000000 */
[----:B------:R-:W-:-:S04]  /*02b0*/  IMAD.MOV.U32 R10, RZ, RZ, R2 ;  /* 0x000000ffff0a7224 */ /* 0x000fc800078e0002 */
[----:B------:R-:W-:Y:S01]  /*02c0*/  @!P1 IMAD.MOV R10, RZ, RZ, -R10 ;  /* 0x000000ffff0a9224 */ /* 0x000fe200078e0a0a */
[----:B------:R-:W-:Y:S01]  /*02d0*/  @!P2 LOP3.LUT R10, RZ, R5, RZ, 0x33, !PT ;  /* 0x00000005ff0aa212 */ /* 0x000fe200078e33ff */
[----:B--2---:R-:W-:-:S03]  /*02e0*/  IMAD.MOV.U32 R6, RZ, RZ, RZ ;  /* 0x000000ffff067224 */ /* 0x004fc600078e00ff */
[----:B------:R-:W-:Y:S01]  /*02f0*/  IADD3 R2, PT, PT, -R10, RZ, RZ ;  /* 0x000000ff0a027210 */ /* 0x000fe20007ffe1ff */
[----:B---3--:R-:W-:-:S04]  /*0300*/  IMAD.MOV R9, RZ, RZ, -R7 ;  /* 0x000000ffff097224 */ /* 0x008fc800078e0a07 */
[----:B------:R-:W-:Y:S02]  /*0310*/  IMAD R12, R5, R2, R14 ;  /* 0x00000002050c7224 */ /* 0x000fe400078e020e */
[----:B------:R-:W-:-:S03]  /*0320*/  IMAD R5, R9, R4, RZ ;  /* 0x0000000409057224 */ /* 0x000fc600078e02ff */
[----:B------:R-:W-:Y:S01]  /*0330*/  IABS R9, R12 ;  /* 0x0000000c00097213 */ /* 0x000fe20000000000 */
[----:B------:R-:W-:-:S06]  /*0340*/  IMAD.HI.U32 R6, R7, R5, R6 ;  /* 0x0000000507067227 */ /* 0x000fcc00078e0006 */
[----:B------:R-:W-:Y:S02]  /*0350*/  IMAD.HI.U32 R5, R6, R9, RZ ;  /* 0x0000000906057227 */ /* 0x000fe400078e00ff */
[----:B------:R-:W2:Y:S02]  /*0360*/  LDC.64 R6, c[0x0][0x3a8] ;  /* 0x0000ea00ff067b82 */ /* 0x000ea40000000a00 */
[----:B------:R-:W-:-:S04]  /*0370*/  IMAD.MOV R2, RZ, RZ, -R5 ;  /* 0x000000ffff027224 */ /* 0x000fc800078e0a05 */
[C---:B------:R-:W-:Y:S02]  /*0380*/  IMAD R9, R4.reuse, R2, R9 ;  /* 0x0000000204097224 */ /* 0x040fe400078e0209 */
[----:B------:R-:W3:Y:S03]  /*0390*/  LDC R2, c[0x0][0x388] ;  /* 0x0000e200ff027b82 */ /* 0x000ee60000000800 */
[----:B------:R-:W-:-:S13]  /*03a0*/  ISETP.GT.U32.AND P2, PT, R4, R9, PT ;  /* 0x000000090400720c */ /* 0x000fda0003f44070 */
[----:B------:R-:W-:Y:S02]  /*03b0*/  @!P2 IMAD.IADD R9, R9, 0x1, -R4 ;  /* 0x000000010909a824 */ /* 0x000fe400078e0a04 */
[----:B------:R-:W-:Y:S01]  /*03c0*/  @!P2 VIADD R5, R5, 0x1 ;  /* 0x000000010505a836 */ /* 0x000fe20000000000 */
[----:B------:R-:W-:Y:S01]  /*03d0*/  ISETP.NE.AND P2, PT, R3, RZ, PT ;  /* 0x000000ff0300720c */ /* 0x000fe20003f45270 */
[----:B--2---:R-:W-:Y:S01]  /*03e0*/  IMAD.WIDE R14, R14, 0x4, R6 ;  /* 0x000000040e0e7825 */ /* 0x004fe200078e0206 */
[----:B------:R-:W-:Y:S02]  /*03f0*/  ISETP.GE.U32.AND P0, PT, R9, R4, PT ;  /* 0x000000040900720c */ /* 0x000fe40003f06070 */
[----:B------:R-:W-:Y:S02]  /*0400*/  LOP3.LUT R4, R12, R3, RZ, 0x3c, !PT ;  /* 0x000000030c047212 */ /* 0x000fe400078e3cff */
[----:B0-----:R0:W-:Y:S02]  /*0410*/  STG.E desc[UR4][R14.64], RZ ;  /* 0x000000ff0e007986 */ /* 0x0011e4000c101904 */
[----:B------:R-:W-:Y:S01]  /*0420*/  ISETP.GE.AND P1, PT, R4, RZ, PT ;  /* 0x000000ff0400720c */ /* 0x000fe20003f26270 */
[----:B-1----:R-:W-:-:S06]  /*0430*/  IMAD R4, R10, UR6, RZ ;  /* 0x000000060a047c24 */ /* 0x002fcc000f8e02ff */
[----:B------:R-:W-:Y:S01]  /*0440*/  @P0 VIADD R5, R5, 0x1 ;  /* 0x0000000105050836 */ /* 0x000fe20000000000 */
[----:B---3--:R-:W-:-:S05]  /*0450*/  ISETP.GE.AND P0, PT, R2, 0x1, PT ;  /* 0x000000010200780c */ /* 0x008fca0003f06270 */
[----:B------:R-:W-:Y:S02]  /*0460*/  @!P1 IADD3 R5, PT, PT, -R5, RZ, RZ ;  /* 0x000000ff05059210 */ /* 0x000fe40007ffe1ff */
[----:B------:R-:W-:-:S06]  /*0470*/  @!P2 LOP3.LUT R5, RZ, R3, RZ, 0x33, !PT ;  /* 0x00000003ff05a212 */ /* 0x000fcc00078e33ff */
[----:B0-----:R-:W-:Y:S05]  /*0480*/  @!P0 EXIT ;  /* 0x000000000000894d */ /* 0x001fea0003800000 */
[----:B------:R-:W-:Y:S01]  /*0490*/  ISETP.GE.U32.AND P0, PT, R2, 0x8, PT ;  /* 0x000000080200780c */ /* 0x000fe20003f06070 */
[----:B------:R-:W-:Y:S01]  /*04a0*/  IMAD.MOV R8, RZ, RZ, -R5 ;  /* 0x000000ffff087224 */ /* 0x000fe200078e0a05 */
[----:B------:R-:W-:Y:S01]  /*04b0*/  SHF.R.S32.HI R6, RZ, 0x1f, R4 ;  /* 0x0000001fff067819 */ /* 0x000fe20000011404 */
[----:B------:R-:W-:Y:S02]  /*04c0*/  IMAD.MOV.U32 R9, RZ, RZ, RZ ;  /* 0x000000ffff097224 */ /* 0x000fe400078e00ff */
[----:B------:R-:W-:Y:S02]  /*04d0*/  IMAD R8, R3, R8, R12 ;  /* 0x0000000803087224 */ /* 0x000fe400078e020c */
[----:B------:R-:W-:-:S06]  /*04e0*/  IMAD.MOV.U32 R24, RZ, RZ, RZ ;  /* 0x000000ffff187224 */ /* 0x000fcc00078e00ff */
[----:B------:R-:W-:Y:S05]  /*04f0*/  @!P0 BRA `(.L_x_0) ;  /* 0x0000000400888947 */ /* 0x000fea0003800000 */
[----:B------:R-:W-:Y:S01]  /*0500*/  LOP3.LUT R9, R2, 0x7ffffff8, RZ, 0xc0, !PT ;  /* 0x7ffffff802097812 */ /* 0x000fe200078ec0ff */
[----:B------:R-:W-:Y:S01]  /*0510*/  IMAD.IADD R22, R8, 0x1, R3 ;  /* 0x0000000108167824 */ /* 0x000fe200078e0203 */
[C---:B------:R-:W-:Y:S01]  /*0520*/  LEA R23, R3.reuse, R8, 0x2 ;  /* 0x0000000803177211 */ /* 0x040fe200078e10ff */
[C-C-:B------:R-:W-:Y:S01]  /*0530*/  IMAD R11, R3.reuse, 0x2, R8.reuse ;  /* 0x00000002030b7824 */ /* 0x140fe200078e0208 */
[----:B------:R-:W0:Y:S01]  /*0540*/  LDCU.64 UR6, c[0x0][0x3a0] ;  /* 0x00007400ff0677ac */ /* 0x000e220008000a00 */
[C-C-:B------:R-:W-:Y:S02]  /*0550*/  IMAD R13, R3.reuse, 0x3, R8.reuse ;  /* 0x00000003030d7824 */ /* 0x140fe400078e0208 */
[C-C-:B------:R-:W-:Y:S02]  /*0560*/  IMAD R25, R3.reuse, 0x5, R8.reuse ;  /* 0x0000000503197824 */ /* 0x140fe400078e0208 */
[C-C-:B------:R-:W-:Y:S02]  /*0570*/  IMAD R27, R3.reuse, 0x6, R8.reuse ;  /* 0x00000006031b7824 */ /* 0x140fe400078e0208 */
[----:B------:R-:W-:-:S02]  /*0580*/  IMAD R29, R3, 0x7, R8 ;  /* 0x00000007031d7824 */ /* 0x000fc400078e0208 */
[----:B------:R-:W-:Y:S02]  /*0590*/  IMAD.MOV.U32 R24, RZ, RZ, RZ ;  /* 0x000000ffff187224 */ /* 0x000fe400078e00ff */
[----:B------:R-:W-:Y:S02]  /*05a0*/  IMAD.MOV.U32 R10, RZ, RZ, R8 ;  /* 0x000000ffff0a7224 */ /* 0x000fe400078e0008 */
[----:B------:R-:W-:Y:S02]  /*05b0*/  IMAD.MOV.U32 R12, RZ, RZ, R5 ;  /* 0x000000ffff0c7224 */ /* 0x000fe400078e0005 */
[----:B------:R-:W-:-:S07]  /*05c0*/  IMAD.MOV R7, RZ, RZ, -R9 ;  /* 0x000000ffff077224 */ /* 0x000fce00078e0a09 */
.L_x_1:
[----:B------:R-:W1:Y:S01]  /*05d0*/  LDC.64 R18, c[0x0][0x398] ;  /* 0x0000e600ff127b82 */ /* 0x000e620000000a00 */
[----:B------:R-:W-:-:S04]  /*05e0*/  IADD3 R17, P0, PT, R4, R10, RZ ;  /* 0x0000000a04117210 */ /* 0x000fc80007f1e0ff */
[----:B------:R-:W-:Y:S02]  /*05f0*/  LEA.HI.X.SX32 R20, R10, R6, 0x1, P0 ;  /* 0x000000060a147211 */ /* 0x000fe400000f0eff */
[----:B0-----:R-:W-:-:S04]  /*0600*/  LEA R16, P0, R17, UR6, 0x2 ;  /* 0x0000000611107c11 */ /* 0x001fc8000f8010ff */
[----:B------:R-:W-:-:S06]  /*0610*/  LEA.HI.X R17, R17, UR7, R20, 0x2, P0 ;  /* 0x0000000711117c11 */ /* 0x000fcc00080f1414 */
[----:B--2---:R-:W2:Y:S01]  /*0620*/  LDG.E R17, desc[UR4][R16.64] ;  /* 0x0000000410117981 */ /* 0x004ea2000c1e1900 */
[----:B-1----:R-:W-:-:S05]  /*0630*/  IMAD.WIDE R18, R12, 0x4, R18 ;  /* 0x000000040c127825 */ /* 0x002fca00078e0212 */
[----:B------:R0:W2:Y:S01]  /*0640*/  LDG.E R26, desc[UR4][R18.64] ;  /* 0x00000004121a7981 */ /* 0x0000a2000c1e1900 */
[----:B------:R-:W-:Y:S01]  /*0650*/  IADD3 R21, P0, PT, R4, R22, RZ ;  /* 0x0000001604157210 */ /* 0x000fe20007f1e0ff */
[----:B0-----:R-:W-:-:S04]  /*0660*/  IMAD.WIDE R18, R0, 0x4, R18 ;  /* 0x0000000400127825 */ /* 0x001fc800078e0212 */
[----:B--2---:R-:W-:Y:S01]  /*0670*/  FFMA R26, R17, R26, R24 ;  /* 0x0000001a111a7223 */ /* 0x004fe20000000018 */
[----:B------:R-:W-:Y:S02]  /*0680*/  LEA.HI.X.SX32 R24, R22, R6, 0x1, P0 ;  /* 0x0000000616187211 */ /* 0x000fe400000f0eff */
[----:B------:R-:W-:-:S04]  /*0690*/  LEA R20, P0, R21, UR6, 0x2 ;  /* 0x0000000615147c11 */ /* 0x000fc8000f8010ff */
[----:B------:R-:W-:Y:S01]  /*06a0*/  LEA.HI.X R21, R21, UR7, R24, 0x2, P0 ;  /* 0x0000000715157c11 */ /* 0x000fe200080f1418 */
[----:B------:R0:W-:Y:S04]  /*06b0*/  STG.E desc[UR4][R14.64], R26 ;  /* 0x0000001a0e007986 */ /* 0x0001e8000c101904 */
[----:B------:R1:W2:Y:S04]  /*06c0*/  LDG.E R24, desc[UR4][R18.64] ;  /* 0x0000000412187981 */ /* 0x0002a8000c1e1900 */
[----:B------:R-:W2:Y:S01]  /*06d0*/  LDG.E R21, desc[UR4][R20.64] ;  /* 0x0000000414157981 */ /* 0x000ea2000c1e1900 */
[----:B------:R-:W-:-:S04]  /*06e0*/  IADD3 R17, P0, PT, R4, R11, RZ ;  /* 0x0000000b04117210 */ /* 0x000fc80007f1e0ff */
[----:B------:R-:W-:Y:S02]  /*06f0*/  LEA.HI.X.SX32 R28, R11, R6, 0x1, P0 ;  /* 0x000000060b1c7211 */ /* 0x000fe400000f0eff */
[----:B------:R-:W-:Y:S01]  /*0700*/  LEA R16, P0, R17, UR6, 0x2 ;  /* 0x0000000611107c11 */ /* 0x000fe2000f8010ff */
[----:B-1----:R-:W-:-:S03]  /*0710*/  IMAD.WIDE R18, R0, 0x4, R18 ;  /* 0x0000000400127825 */ /* 0x002fc600078e0212 */
[----:B------:R-:W-:Y:S01]  /*0720*/  LEA.HI.X R17, R17, UR7, R28, 0x2, P0 ;  /* 0x0000000711117c11 */ /* 0x000fe200080f141c */
[----:B--2---:R-:W-:-:S05]  /*0730*/  FFMA R24, R21, R24, R26 ;  /* 0x0000001815187223 */ /* 0x004fca000000001a */
[----:B------:R1:W-:Y:S04]  /*0740*/  STG.E desc[UR4][R14.64], R24 ;  /* 0x000000180e007986 */ /* 0x0003e8000c101904 */
[----:B------:R-:W2:Y:S04]  /*0750*/  LDG.E R17, desc[UR4][R16.64] ;  /* 0x0000000410117981 */ /* 0x000ea8000c1e1900 */
[----:B0-----:R0:W2:Y:S01]  /*0760*/  LDG.E R26, desc[UR4][R18.64] ;  /* 0x00000004121a7981 */ /* 0x0010a2000c1e1900 */
[----:B------:R-:W-:-:S04]  /*0770*/  IADD3 R21, P0, PT, R4, R13, RZ ;  /* 0x0000000d04157210 */ /* 0x000fc80007f1e0ff */
[----:B------:R-:W-:Y:S02]  /*0780*/  LEA.HI.X.SX32 R28, R13, R6, 0x1, P0 ;  /* 0x000000060d1c7211 */ /* 0x000fe400000f0eff */
[----:B------:R-:W-:Y:S01]  /*0790*/  LEA R20, P0, R21, UR6, 0x2 ;  /* 0x0000000615147c11 */ /* 0x000fe2000f8010ff */
[----:B0-----:R-:W-:-:S03]  /*07a0*/  IMAD.WIDE R18, R0, 0x4, R18 ;  /* 0x0000000400127825 */ /* 0x001fc600078e0212 */
[----:B------:R-:W-:Y:S01]  /*07b0*/  LEA.HI.X R21, R21, UR7, R28, 0x2, P0 ;  /* 0x0000000715157c11 */ /* 0x000fe200080f141c */
[----:B--2---:R-:W-:-:S05]  /*07c0*/  FFMA R26, R17, R26, R24 ;  /* 0x0000001a111a7223 */ /* 0x004fca0000000018 */
[----:B------:R0:W-:Y:S04]  /*07d0*/  STG.E desc[UR4][R14.64], R26 ;  /* 0x0000001a0e007986 */ /* 0x0001e8000c101904 */
[----:B------:R-:W2:Y:S04]  /*07e0*/  LDG.E R21, desc[UR4][R20.64] ;  /* 0x0000000414157981 */ /* 0x000ea8000c1e1900 */
[----:B-1----:R1:W2:Y:S01]  /*07f0*/  LDG.E R24, desc[UR4][R18.64] ;  /* 0x0000000412187981 */ /* 0x0022a2000c1e1900 */
        /* <DEDUP_REMOVED lines=34> */
[----:B------:R-:W1:Y:S04]  /*0a20*/  LDG.E R28, desc[UR4][R18.64] ;  /* 0x00000004121c7981 */ /* 0x000e68000c1e1900 */
[----:B------:R-:W1:Y:S01]  /*0a30*/  LDG.E R21, desc[UR4][R20.64] ;  /* 0x0000000414157981 */ /* 0x000e62000c1e1900 */
[----:B------:R-:W-:-:S05]  /*0a40*/  VIADD R7, R7, 0x8 ;  /* 0x0000000807077836 */ /* 0x000fca0000000000 */
[----:B------:R-:W-:Y:S01]  /*0a50*/  ISETP.NE.AND P0, PT, R7, RZ, PT ;  /* 0x000000ff0700720c */ /* 0x000fe20003f05270 */
[C---:B------:R-:W-:Y:S01]  /*0a60*/  IMAD R11, R3.reuse, 0x8, R11 ;  /* 0x00000008030b7824 */ /* 0x040fe200078e020b */
[C---:B------:R-:W-:Y:S01]  /*0a70*/  LEA R22, R3.reuse, R22, 0x3 ;  /* 0x0000001603167211 */ /* 0x040fe200078e18ff */
[C---:B------:R-:W-:Y:S01]  /*0a80*/  IMAD R13, R3.reuse, 0x8, R13 ;  /* 0x00000008030d7824 */ /* 0x040fe200078e020d */
[C---:B------:R-:W-:Y:S01]  /*0a90*/  LEA R29, R3.reuse, R29, 0x3 ;  /* 0x0000001d031d7211 */ /* 0x040fe200078e18ff */
[C---:B------:R-:W-:Y:S02]  /*0aa0*/  IMAD R23, R3.reuse, 0x8, R23 ;  /* 0x0000000803177824 */ /* 0x040fe400078e0217 */
[C---:B------:R-:W-:Y:S02]  /*0ab0*/  IMAD R25, R3.reuse, 0x8, R25 ;  /* 0x0000000803197824 */ /* 0x040fe400078e0219 */
[C---:B------:R-:W-:Y:S02]  /*0ac0*/  IMAD R27, R3.reuse, 0x8, R27 ;  /* 0x00000008031b7824 */ /* 0x040fe400078e021b */
[----:B------:R-:W-:-:S02]  /*0ad0*/  IMAD R10, R3, 0x8, R10 ;  /* 0x00000008030a7824 */ /* 0x000fc400078e020a */
[----:B------:R-:W-:Y:S02]  /*0ae0*/  IMAD R12, R0, 0x8, R12 ;  /* 0x00000008000c7824 */ /* 0x000fe400078e020c */
[----:B-1----:R-:W-:-:S05]  /*0af0*/  FFMA R24, R21, R28, R26 ;  /* 0x0000001c15187223 */ /* 0x002fca000000001a */
[----:B------:R2:W-:Y:S01]  /*0b00*/  STG.E desc[UR4][R14.64], R24 ;  /* 0x000000180e007986 */ /* 0x0005e2000c101904 */
[----:B------:R-:W-:Y:S05]  /*0b10*/  @P0 BRA `(.L_x_1) ;  /* 0xfffffff800ac0947 */ /* 0x000fea000383ffff */
.L_x_0:
[----:B------:R-:W-:-:S13]  /*0b20*/  LOP3.LUT P0, R10, R2, 0x7, RZ, 0xc0, !PT ;  /* 0x00000007020a7812 */ /* 0x000fda000780c0ff */
[----:B------:R-:W-:Y:S05]  /*0b30*/  @!P0 EXIT ;  /* 0x000000000000894d */ /* 0x000fea0003800000 */
[----:B------:R-:W-:Y:S02]  /*0b40*/  ISETP.GE.U32.AND P1, PT, R10, 0x4, PT ;  /* 0x000000040a00780c */ /* 0x000fe40003f26070 */
[----:B------:R-:W-:-:S04]  /*0b50*/  LOP3.LUT R7, R2, 0x3, RZ, 0xc0, !PT ;  /* 0x0000000302077812 */ /* 0x000fc800078ec0ff */
[----:B------:R-:W-:-:S07]  /*0b60*/  ISETP.NE.AND P0, PT, R7, RZ, PT ;  /* 0x000000ff0700720c */ /* 0x000fce0003f05270 */
[----:B------:R-:W-:Y:S06]  /*0b70*/  @!P1 BRA `(.L_x_2) ;  /* 0x0000000000b09947 */ /* 0x000fec0003800000 */
[----:B------:R-:W0:Y:S01]  /*0b80*/  LDC.64 R12, c[0x0][0x398] ;  /* 0x0000e600ff0c7b82 */ /* 0x000e220000000a00 */
[----:B------:R-:W1:Y:S01]  /*0b90*/  LDCU.64 UR6, c[0x0][0x3a0] ;  /* 0x00007400ff0677ac */ /* 0x000e620008000a00 */
[C---:B------:R-:W-:Y:S02]  /*0ba0*/  IMAD R17, R9.reuse, R3, R8 ;  /* 0x0000000309117224 */ /* 0x040fe400078e0208 */
[----:B------:R-:W-:-:S03]  /*0bb0*/  IMAD R11, R9, R0, R5 ;  /* 0x00000000090b7224 */ /* 0x000fc600078e0205 */
[----:B------:R-:W-:-:S04]  /*0bc0*/  IADD3 R16, P1, PT, R4, R17, RZ ;  /* 0x0000001104107210 */ /* 0x000fc80007f3e0ff */
[----:B------:R-:W-:Y:S02]  /*0bd0*/  LEA.HI.X.SX32 R19, R17, R6, 0x1, P1 ;  /* 0x0000000611137211 */ /* 0x000fe400008f0eff */
[----:B-1----:R-:W-:Y:S01]  /*0be0*/  LEA R10, P1, R16, UR6, 0x2 ;  /* 0x00000006100a7c11 */ /* 0x002fe2000f8210ff */
[----:B0-----:R-:W-:-:S03]  /*0bf0*/  IMAD.WIDE R12, R11, 0x4, R12 ;  /* 0x000000040b0c7825 */ /* 0x001fc600078e020c */
[----:B------:R-:W-:Y:S02]  /*0c00*/  LEA.HI.X R11, R16, UR7, R19, 0x2, P1 ;  /* 0x00000007100b7c11 */ /* 0x000fe400088f1413 */
[----:B------:R-:W3:Y:S04]  /*0c10*/  LDG.E R18, desc[UR4][R12.64] ;  /* 0x000000040c127981 */ /* 0x000ee8000c1e1900 */
[----:B------:R-:W3:Y:S01]  /*0c20*/  LDG.E R11, desc[UR4][R10.64] ;  /* 0x000000040a0b7981 */ /* 0x000ee2000c1e1900 */
[----:B------:R-:W-:-:S05]  /*0c30*/  IMAD.IADD R23, R17, 0x1, R3 ;  /* 0x0000000111177824 */ /* 0x000fca00078e0203 */
[----:B------:R-:W-:-:S04]  /*0c40*/  IADD3 R17, P1, PT, R4, R23, RZ ;  /* 0x0000001704117210 */ /* 0x000fc80007f3e0ff */
[----:B------:R-:W-:Y:S02]  /*0c50*/  LEA.HI.X.SX32 R20, R23, R6, 0x1, P1 ;  /* 0x0000000617147211 */ /* 0x000fe400008f0eff */
[----:B------:R-:W-:-:S04]  /*0c60*/  LEA R16, P1, R17, UR6, 0x2 ;  /* 0x0000000611107c11 */ /* 0x000fc8000f8210ff */
[----:B------:R-:W-:Y:S01]  /*0c70*/  LEA.HI.X R17, R17, UR7, R20, 0x2, P1 ;  /* 0x0000000711117c11 */ /* 0x000fe200088f1414 */
[----:B---3--:R-:W-:Y:S01]  /*0c80*/  FFMA R21, R11, R18, R24 ;  /* 0x000000120b157223 */ /* 0x008fe20000000018 */
[----:B------:R-:W-:-:S04]  /*0c90*/  IMAD.WIDE R18, R0, 0x4, R12 ;  /* 0x0000000400127825 */ /* 0x000fc800078e020c */
[----:B------:R0:W-:Y:S04]  /*0ca0*/  STG.E desc[UR4][R14.64], R21 ;  /* 0x000000150e007986 */ /* 0x0001e8000c101904 */
        /* <DEDUP_REMOVED lines=10> */
[----:B------:R-:W0:Y:S04]  /*0d50*/  LDG.E R10, desc[UR4][R10.64] ;  /* 0x000000040a0a7981 */ /* 0x000e28000c1e1900 */
[----:B------:R-:W0:Y:S01]  /*0d60*/  LDG.E R20, desc[UR4][R12.64] ;  /* 0x000000040c147981 */ /* 0x000e22000c1e1900 */
[----:B------:R-:W-:-:S04]  /*0d70*/  IADD3 R25, PT, PT, R25, R3, RZ ;  /* 0x0000000319197210 */ /* 0x000fc80007ffe0ff */
[----:B------:R-:W-:-:S04]  /*0d80*/  IADD3 R17, P1, PT, R4, R25, RZ ;  /* 0x0000001904117210 */ /* 0x000fc80007f3e0ff */
[----:B------:R-:W-:Y:S02]  /*0d90*/  LEA.HI.X.SX32 R18, R25, R6, 0x1, P1 ;  /* 0x0000000619127211 */ /* 0x000fe400008f0eff */
[----:B------:R-:W-:-:S04]  /*0da0*/  LEA R16, P1, R17, UR6, 0x2 ;  /* 0x0000000611107c11 */ /* 0x000fc8000f8210ff */
[----:B------:R-:W-:Y:S01]  /*0db0*/  LEA.HI.X R17, R17, UR7, R18, 0x2, P1 ;  /* 0x0000000711117c11 */ /* 0x000fe200088f1412 */
[----:B------:R-:W-:-:S04]  /*0dc0*/  IMAD.WIDE R18, R0, 0x4, R12 ;  /* 0x0000000400127825 */ /* 0x000fc800078e020c */
[----:B0-----:R-:W-:-:S05]  /*0dd0*/  FFMA R21, R10, R20, R23 ;  /* 0x000000140a157223 */ /* 0x001fca0000000017 */
[----:B------:R1:W-:Y:S04]  /*0de0*/  STG.E desc[UR4][R14.64], R21 ;  /* 0x000000150e007986 */ /* 0x0003e8000c101904 */
[----:B------:R-:W2:Y:S04]  /*0df0*/  LDG.E R18, desc[UR4][R18.64] ;  /* 0x0000000412127981 */ /* 0x000ea8000c1e1900 */
[----:B------:R-:W2:Y:S01]  /*0e00*/  LDG.E R16, desc[UR4][R16.64] ;  /* 0x0000000410107981 */ /* 0x000ea2000c1e1900 */
[----:B------:R-:W-:Y:S02]  /*0e10*/  VIADD R9, R9, 0x4 ;  /* 0x0000000409097836 */ /* 0x000fe40000000000 */
[----:B--2---:R-:W-:-:S05]  /*0e20*/  FFMA R24, R16, R18, R21 ;  /* 0x0000001210187223 */ /* 0x004fca0000000015 */
[----:B------:R1:W-:Y:S02]  /*0e30*/  STG.E desc[UR4][R14.64], R24 ;  /* 0x000000180e007986 */ /* 0x0003e4000c101904 */
.L_x_2:
[----:B------:R-:W-:Y:S05]  /*0e40*/  @!P0 EXIT ;  /* 0x000000000000894d */ /* 0x000fea0003800000 */
[----:B------:R-:W-:Y:S02]  /*0e50*/  ISETP.NE.AND P1, PT, R7, 0x1, PT ;  /* 0x000000010700780c */ /* 0x000fe40003f25270 */
[----:B------:R-:W-:-:S04]  /*0e60*/  LOP3.LUT R2, R2, 0x1, RZ, 0xc0, !PT ;  /* 0x0000000102027812 */ /* 0x000fc800078ec0ff */
[----:B------:R-:W-:-:S07]  /*0e70*/  ISETP.NE.U32.AND P0, PT, R2, 0x1, PT ;  /* 0x000000010200780c */ /* 0x000fce0003f05070 */
[----:B------:R-:W-:Y:S06]  /*0e80*/  @!P1 BRA `(.L_x_3) ;  /* 0x0000000000609947 */ /* 0x000fec0003800000 */
[----:B------:R-:W0:Y:S01]  /*0e90*/  LDC.64 R12, c[0x0][0x398] ;  /* 0x0000e600ff0c7b82 */ /* 0x000e220000000a00 */
[----:B------:R-:W3:Y:S01]  /*0ea0*/  LDCU.64 UR6, c[0x0][0x3a0] ;  /* 0x00007400ff0677ac */ /* 0x000ee20008000a00 */
[C---:B------:R-:W-:Y:S02]  /*0eb0*/  IMAD R7, R9.reuse, R3, R8 ;  /* 0x0000000309077224 */ /* 0x040fe400078e0208 */
[----:B------:R-:W-:-:S03]  /*0ec0*/  IMAD R17, R9, R0, R5 ;  /* 0x0000000009117224 */ /* 0x000fc600078e0205 */
[----:B------:R-:W-:-:S04]  /*0ed0*/  IADD3 R2, P1, PT, R4, R7, RZ ;  /* 0x0000000704027210 */ /* 0x000fc80007f3e0ff */
[----:B------:R-:W-:Y:S02]  /*0ee0*/  LEA.HI.X.SX32 R11, R7, R6, 0x1, P1 ;  /* 0x00000006070b7211 */ /* 0x000fe400008f0eff */
[----:B---3--:R-:W-:Y:S01]  /*0ef0*/  LEA R16, P1, R2, UR6, 0x2 ;  /* 0x0000000602107c11 */ /* 0x008fe2000f8210ff */
        /* <DEDUP_REMOVED lines=9> */
[----:B------:R-:W-:-:S04]  /*0f90*/  IMAD.WIDE R18, R0, 0x4, R12 ;  /* 0x0000000400127825 */ /* 0x000fc800078e020c */
[----:B---3--:R-:W-:-:S05]  /*0fa0*/  FFMA R7, R17, R2, R24 ;  /* 0x0000000211077223 */ /* 0x008fca0000000018 */
[----:B------:R0:W-:Y:S04]  /*0fb0*/  STG.E desc[UR4][R14.64], R7 ;  /* 0x000000070e007986 */ /* 0x0001e8000c101904 */
[----:B------:R-:W1:Y:S04]  /*0fc0*/  LDG.E R18, desc[UR4][R18.64] ;  /* 0x0000000412127981 */ /* 0x000e68000c1e1900 */
[----:B------:R-:W1:Y:S01]  /*0fd0*/  LDG.E R10, desc[UR4][R10.64] ;  /* 0x000000040a0a7981 */ /* 0x000e62000c1e1900 */
[----:B------:R-:W-:Y:S02]  /*0fe0*/  VIADD R9, R9, 0x2 ;  /* 0x0000000209097836 */ /* 0x000fe40000000000 */
[----:B-12---:R-:W-:-:S05]  /*0ff0*/  FFMA R24, R10, R18, R7 ;  /* 0x000000120a187223 */ /* 0x006fca0000000007 */
[----:B------:R0:W-:Y:S02]  /*1000*/  STG.E desc[UR4][R14.64], R24 ;  /* 0x000000180e007986 */ /* 0x0001e4000c101904 */
.L_x_3:
[----:B------:R-:W-:Y:S05]  /*1010*/  @P0 EXIT ;  /* 0x000000000000094d */ /* 0x000fea0003800000 */
[----:B------:R-:W3:Y:S01]  /*1020*/  LDC.64 R10, c[0x0][0x398] ;  /* 0x0000e600ff0a7b82 */ /* 0x000ee20000000a00 */
[----:B------:R-:W4:Y:S01]  /*1030*/  LDCU.64 UR6, c[0x0][0x3a0] ;  /* 0x00007400ff0677ac */ /* 0x000f220008000a00 */
[C---:B------:R-:W-:Y:S02]  /*1040*/  IMAD R3, R9.reuse, R3, R8 ;  /* 0x0000000309037224 */ /* 0x040fe400078e0208 */
[----:B------:R-:W-:-:S03]  /*1050*/  IMAD R5, R9, R0, R5 ;  /* 0x0000000009057224 */ /* 0x000fc600078e0205 */
[----:B------:R-:W-:-:S04]  /*1060*/  IADD3 R4, P0, PT, R4, R3, RZ ;  /* 0x0000000304047210 */ /* 0x000fc80007f1e0ff */
[----:B------:R-:W-:Y:S02]  /*1070*/  LEA.HI.X.SX32 R3, R3, R6, 0x1, P0 ;  /* 0x0000000603037211 */ /* 0x000fe400000f0eff */
[----:B----4-:R-:W-:-:S04]  /*1080*/  LEA R2, P0, R4, UR6, 0x2 ;  /* 0x0000000604027c11 */ /* 0x010fc8000f8010ff */
[----:B------:R-:W-:Y:S01]  /*1090*/  LEA.HI.X R3, R4, UR7, R3, 0x2, P0 ;  /* 0x0000000704037c11 */ /* 0x000fe200080f1403 */
[----:B---3--:R-:W-:-:S05]  /*10a0*/  IMAD.WIDE R10, R5, 0x4, R10 ;  /* 0x00000004050a7825 */ /* 0x008fca00078e020a */
[----:B------:R-:W3:Y:S04]  /*10b0*/  LDG.E R3, desc[UR4][R2.64] ;  /* 0x0000000402037981 */ /* 0x000ee8000c1e1900 */
[----:B------:R-:W3:Y:S02]  /*10c0*/  LDG.E R10, desc[UR4][R10.64] ;  /* 0x000000040a0a7981 */ /* 0x000ee4000c1e1900 */
[----:B---3--:R-:W-:-:S05]  /*10d0*/  FFMA R5, R3, R10, R24 ;  /* 0x0000000a03057223 */ /* 0x008fca0000000018 */
[----:B------:R-:W-:Y:S01]  /*10e0*/  STG.E desc[UR4][R14.64], R5 ;  /* 0x000000050e007986 */ /* 0x000fe2000c101904 */
[----:B------:R-:W-:Y:S05]  /*10f0*/  EXIT ;  /* 0x000000000000794d */ /* 0x000fea0003800000 */
.L_x_4:
[----:B------:R-:W-:-:S00]  /*1100*/  BRA `(.L_x_4) ;  /* 0xfffffffc00fc7947 */ /* 0x000fc0000383ffff */
[----:B------:R-:W-:-:S00]  /*1110*/  NOP ;  /* 0x0000000000007918 */ /* 0x000fc00000000000 */
        /* <DEDUP_REMOVED lines=14> */
.L_x_15:


//--------------------- .text._Z30gpu_kronecker_backward_kernel1iiiiiPKfS0_Pf --------------------------
	.section	.text._Z30gpu_kronecker_backward_kernel1iiiiiPKfS0_Pf,"ax",@progbits
	.align	128
        .global         _Z30gpu_kronecker_backward_kernel1iiiiiPKfS0_Pf
        .type           _Z30gpu_kronecker_backward_kernel1iiiiiPKfS0_Pf,@function
        .size           _Z30gpu_kronecker_backward_kernel1iiiiiPKfS0_Pf,(.L_x_16 - _Z30gpu_kronecker_backward_kernel1iiiiiPKfS0_Pf)
        .other          _Z30gpu_kronecker_backward_kernel1iiiiiPKfS0_Pf,@"STO_CUDA_ENTRY STV_DEFAULT"
_Z30gpu_kronecker_backward_kernel1iiiiiPKfS0_Pf:
.text._Z30gpu_kronecker_backward_kernel1iiiiiPKfS0_Pf:
[----:B------:R-:W-:Y:S01]  /*0000*/  LDC R1, c[0x0][0x37c] ;  /* 0x0000df00ff017b82 */ /* 0x000fe20000000800 */
[----:B------:R-:W0:Y:S07]  /*0010*/  S2R R16, SR_TID.X ;  /* 0x0000000000107919 */ /* 0x000e2e0000002100 */
[----:B------:R-:W0:Y:S01]  /*0020*/  S2UR UR5, SR_CTAID.X ;  /* 0x00000000000579c3 */ /* 0x000e220000002500 */
[----:B------:R-:W1:Y:S01]  /*0030*/  LDCU UR6, c[0x0][0x388] ;  /* 0x00007100ff0677ac */ /* 0x000e620008000800 */
[----:B------:R-:W1:Y:S06]  /*0040*/  LDCU UR4, c[0x0][0x380] ;  /* 0x00007000ff0477ac */ /* 0x000e6c0008000800 */
[----:B------:R-:W0:Y:S08]  /*0050*/  LDC R3, c[0x0][0x360] ;  /* 0x0000d800ff037b82 */ /* 0x000e300000000800 */
[----:B------:R-:W2:Y:S01]  /*0060*/  LDC R0, c[0x0][0x390] ;  /* 0x0000e400ff007b82 */ /* 0x000ea20000000800 */
[----:B-1----:R-:W-:Y:S01]  /*0070*/  UIMAD UR4, UR6, UR4, URZ ;  /* 0x00000004060472a4 */ /* 0x002fe2000f8e02ff */
[----:B0-----:R-:W-:-:S05]  /*0080*/  IMAD R16, R3, UR5, R16 ;  /* 0x0000000503107c24 */ /* 0x001fca000f8e0210 */
[----:B--2---:R-:W-:-:S05]  /*0090*/  IMAD R3, R0, UR4, RZ ;  /* 0x0000000400037c24 */ /* 0x004fca000f8e02ff */
[----:B------:R-:W-:-:S13]  /*00a0*/  ISETP.GE.AND P0, PT, R16, R3, PT ;  /* 0x000000031000720c */ /* 0x000fda0003f06270 */
[----:B------:R-:W-:Y:S05]  /*00b0*/  @P0 EXIT ;  /* 0x000000000000094d */ /* 0x000fea0003800000 */
[----:B------:R-:W-:Y:S01]  /*00c0*/  IMAD R3, R0, UR6, RZ ;  /* 0x0000000600037c24 */ /* 0x000fe2000f8e02ff */
[----:B------:R-:W0:Y:S04]  /*00d0*/  LDCU UR4, c[0x0][0x384] ;  /* 0x00007080ff0477ac */ /* 0x000e280008000800 */
[----:B------:R-:W-:-:S04]  /*00e0*/  IABS R7, R3 ;  /* 0x0000000300077213 */ /* 0x000fc80000000000 */
[----:B------:R-:W1:Y:S08]  /*00f0*/  I2F.RP R2, R7 ;  /* 0x0000000700027306 */ /* 0x000e700000209400 */
[----:B-1----:R-:W1:Y:S02]  /*0100*/  MUFU.RCP R2, R2 ;  /* 0x0000000200027308 */ /* 0x002e640000001000 */
[----:B-1----:R-:W-:Y:S01]  /*0110*/  VIADD R4, R2, 0xffffffe ;  /* 0x0ffffffe02047836 */ /* 0x002fe20000000000 */
[----:B------:R-:W-:-:S05]  /*0120*/  IABS R2, R16 ;  /* 0x0000001000027213 */ /* 0x000fca0000000000 */
[----:B------:R1:W2:Y:S02]  /*0130*/  F2I.FTZ.U32.TRUNC.NTZ R5, R4 ;  /* 0x0000000400057305 */ /* 0x0002a4000021f000 */
[----:B-1----:R-:W-:Y:S02]  /*0140*/  IMAD.MOV.U32 R4, RZ, RZ, RZ ;  /* 0x000000ffff047224 */ /* 0x002fe400078e00ff */
[----:B--2---:R-:W-:-:S04]  /*0150*/  IMAD.MOV R6, RZ, RZ, -R5 ;  /* 0x000000ffff067224 */ /* 0x004fc800078e0a05 */
[----:B------:R-:W-:Y:S01]  /*0160*/  IMAD R9, R6, R7, RZ ;  /* 0x0000000706097224 */ /* 0x000fe200078e02ff */
[----:B------:R-:W-:-:S03]  /*0170*/  IABS R6, R3 ;  /* 0x0000000300067213 */ /* 0x000fc60000000000 */
[----:B------:R-:W-:Y:S01]  /*0180*/  IMAD.HI.U32 R5, R5, R9, R4 ;  /* 0x0000000905057227 */ /* 0x000fe200078e0004 */
[----:B------:R-:W-:-:S03]  /*0190*/  IABS R4, R0 ;  /* 0x0000000000047213 */ /* 0x000fc60000000000 */
[----:B------:R-:W-:Y:S01]  /*01a0*/  IMAD.MOV R6, RZ, RZ, -R6 ;  /* 0x000000ffff067224 */ /* 0x000fe200078e0a06 */
[----:B------:R-:W1:Y:S01]  /*01b0*/  I2F.RP R8, R4 ;  /* 0x0000000400087306 */ /* 0x000e620000209400 */
[----:B------:R-:W-:-:S04]  /*01c0*/  IMAD.HI.U32 R5, R5, R2, RZ ;  /* 0x0000000205057227 */ /* 0x000fc800078e00ff */
[----:B------:R-:W-:-:S05]  /*01d0*/  IMAD R2, R5, R6, R2 ;  /* 0x0000000605027224 */ /* 0x000fca00078e0202 */
[----:B------:R-:W-:Y:S01]  /*01e0*/  ISETP.GT.U32.AND P1, PT, R7, R2, PT ;  /* 0x000000020700720c */ /* 0x000fe20003f24070 */
[----:B-1----:R-:W1:-:S12]  /*01f0*/  MUFU.RCP R8, R8 ;  /* 0x0000000800087308 */ /* 0x002e580000001000 */
[----:B------:R-:W-:Y:S02]  /*0200*/  @!P1 IMAD.IADD R2, R2, 0x1, -R7 ;  /* 0x0000000102029824 */ /* 0x000fe400078e0a07 */
[----:B------:R-:W-:Y:S01]  /*0210*/  @!P1 VIADD R5, R5, 0x1 ;  /* 0x0000000105059836 */ /* 0x000fe20000000000 */
[----:B------:R-:W-:Y:S02]  /*0220*/  ISETP.NE.AND P1, PT, R3, RZ, PT ;  /* 0x000000ff0300720c */ /* 0x000fe40003f25270 */
[----:B------:R-:W-:Y:S02]  /*0230*/  ISETP.GE.U32.AND P0, PT, R2, R7, PT ;  /* 0x000000070200720c */ /* 0x000fe40003f06070 */
[----:B------:R-:W-:Y:S01]  /*0240*/  LOP3.LUT R2, R16, R3, RZ, 0x3c, !PT ;  /* 0x0000000310027212 */ /* 0x000fe200078e3cff */
[----:B-1----:R-:W-:-:S03]  /*0250*/  VIADD R6, R8, 0xffffffe ;  /* 0x0ffffffe08067836 */ /* 0x002fc60000000000 */
[----:B------:R-:W-:Y:S01]  /*0260*/  ISETP.GE.AND P2, PT, R2, RZ, PT ;  /* 0x000000ff0200720c */ /* 0x000fe20003f46270 */
[----:B------:R1:W2:Y:S06]  /*0270*/  F2I.FTZ.U32.TRUNC.NTZ R7, R6 ;  /* 0x0000000600077305 */ /* 0x0002ac000021f000 */
[----:B------:R-:W-:-:S04]  /*0280*/  @P0 VIADD R5, R5, 0x1 ;  /* 0x0000000105050836 */ /* 0x000fc80000000000 */
[----:B------:R-:W-:Y:S02]  /*0290*/  IMAD.MOV.U32 R10, RZ, RZ, R5 ;  /* 0x000000ffff0a7224 */ /* 0x000fe400078e0005 */
[----:B-1----:R-:W-:Y:S02]  /*02a0*/  IMAD.MOV.U32 R6, RZ, RZ, RZ ;  /* 0x000000ffff067224 */ /* 0x002fe400078e00ff */
[----:B------:R-:W-:Y:S01]  /*02b0*/  @!P2 IMAD.MOV R10, RZ, RZ, -R10 ;  /* 0x000000ffff0aa224 */ /* 0x000fe200078e0a0a */
[----:B------:R-:W-:Y:S01]  /*02c0*/  @!P1 LOP3.LUT R10, RZ, R3, RZ, 0x33, !PT ;  /* 0x00000003ff0a9212 */ /* 0x000fe200078e33ff */
[----:B--2---:R-:W-:-:S04]  /*02d0*/  IMAD.MOV R5, RZ, RZ, -R7 ;  /* 0x000000ffff057224 */ /* 0x004fc800078e0a07 */
[----:B------:R-:W-:-:S04]  /*02e0*/  IMAD.MOV R2, RZ, RZ, -R10 ;  /* 0x000000ffff027224 */ /* 0x000fc800078e0a0a */
[----:B------:R-:W-:Y:S02]  /*02f0*/  IMAD R11, R3, R2, R16 ;  /* 0x00000002030b7224 */ /* 0x000fe400078e0210 */
[----:B------:R-:W1:Y:S01]  /*0300*/  LDC R2, c[0x0][0x38c] ;  /* 0x0000e300ff027b82 */ /* 0x000e620000000800 */
[----:B------:R-:W-:Y:S02]  /*0310*/  IMAD R3, R5, R4, RZ ;  /* 0x0000000405037224 */ /* 0x000fe400078e02ff */
[----:B------:R-:W-:Y:S02]  /*0320*/  IABS R9, R11 ;  /* 0x0000000b00097213 */ /* 0x000fe40000000000 */
[----:B------:R-:W-:-:S06]  /*0330*/  IMAD.HI.U32 R6, R7, R3, R6 ;  /* 0x0000000307067227 */ /* 0x000fcc00078e0006 */
[----:B------:R-:W-:-:S04]  /*0340*/  IMAD.HI.U32 R5, R6, R9, RZ ;  /* 0x0000000906057227 */ /* 0x000fc800078e00ff */
[----:B------:R-:W-:-:S04]  /*0350*/  IMAD.MOV R3, RZ, RZ, -R5 ;  /* 0x000000ffff037224 */ /* 0x000fc800078e0a05 */
[----:B------:R-:W-:Y:S02]  /*0360*/  IMAD R9, R4, R3, R9 ;  /* 0x0000000304097224 */ /* 0x000fe400078e0209 */
[----:B0-----:R-:W-:Y:S01]  /*0370*/  IMAD R3, R10, UR4, RZ ;  /* 0x000000040a037c24 */ /* 0x001fe2000f8e02ff */
[----:B-1----:R-:W-:Y:S02]  /*0380*/  ISETP.GE.AND P0, PT, R2, 0x1, PT ;  /* 0x000000010200780c */ /* 0x002fe40003f06270 */
[----:B------:R-:W-:-:S13]  /*0390*/  ISETP.GT.U32.AND P3, PT, R4, R9, PT ;  /* 0x000000090400720c */ /* 0x000fda0003f64070 */
[----:B------:R-:W-:Y:S01]  /*03a0*/  @!P3 IMAD.IADD R9, R9, 0x1, -R4 ;  /* 0x000000010909b824 */ /* 0x000fe200078e0a04 */
[----:B------:R-:W-:Y:S06]  /*03b0*/  @!P0 EXIT ;  /* 0x000000000000894d */ /* 0x000fec0003800000 */
[----:B------:R-:W-:Y:S01]  /*03c0*/  ISETP.GE.U32.AND P2, PT, R9, R4, PT ;  /* 0x000000040900720c */ /* 0x000fe20003f46070 */
[----:B------:R-:W-:Y:S01]  /*03d0*/  @!P3 VIADD R5, R5, 0x1 ;  /* 0x000000010505b836 */ /* 0x000fe20000000000 */
[C---:B------:R-:W-:Y:S01]  /*03e0*/  ISETP.GE.AND P0, PT, R11.reuse, RZ, PT ;  /* 0x000000ff0b00720c */ /* 0x040fe20003f06270 */
[----:B------:R-:W0:Y:S01]  /*03f0*/  LDC.64 R6, c[0x0][0x3a0] ;  /* 0x0000e800ff067b82 */ /* 0x000e220000000a00 */
[----:B------:R-:W-:Y:S01]  /*0400*/  LOP3.LUT R8, R11, R0, RZ, 0x3c, !PT ;  /* 0x000000000b087212 */ /* 0x000fe200078e3cff */
[----:B------:R-:W1:Y:S01]  /*0410*/  LDCU.64 UR4, c[0x0][0x358] ;  /* 0x00006b00ff0477ac */ /* 0x000e620008000a00 */
[----:B------:R-:W-:Y:S01]  /*0420*/  ISETP.GT.U32.AND P3, PT, R4, R9, PT ;  /* 0x000000090400720c */ /* 0x000fe20003f64070 */
[----:B------:R-:W-:Y:S01]  /*0430*/  IMAD.IADD R4, R9, 0x1, -R4 ;  /* 0x0000000109047824 */ /* 0x000fe200078e0a04 */
[----:B------:R-:W-:-:S04]  /*0440*/  ISETP.GE.AND P1, PT, R8, RZ, PT ;  /* 0x000000ff0800720c */ /* 0x000fc80003f26270 */
[----:B------:R-:W-:Y:S01]  /*0450*/  SEL R4, R4, R9, !P3 ;  /* 0x0000000904047207 */ /* 0x000fe20005800000 */
[----:B------:R-:W-:Y:S01]  /*0460*/  @P2 VIADD R5, R5, 0x1 ;  /* 0x0000000105052836 */ /* 0x000fe20000000000 */
[----:B------:R-:W-:-:S03]  /*0470*/  ISETP.NE.AND P2, PT, R0, RZ, PT ;  /* 0x000000ff0000720c */ /* 0x000fc60003f45270 */
[----:B------:R-:W-:Y:S01]  /*0480*/  @!P0 IMAD.MOV R4, RZ, RZ, -R4 ;  /* 0x000000ffff048224 */ /* 0x000fe200078e0a04 */
[----:B------:R-:W-:Y:S01]  /*0490*/  ISETP.GE.U32.AND P0, PT, R2, 0x8, PT ;  /* 0x000000080200780c */ /* 0x000fe20003f06070 */
[----:B------:R-:W-:Y:S01]  /*04a0*/  IMAD.MOV.U32 R8, RZ, RZ, R5 ;  /* 0x000000ffff087224 */ /* 0x000fe200078e0005 */
[----:B------:R-:W-:-:S03]  /*04b0*/  LOP3.LUT R5, RZ, R0, RZ, 0x33, !PT ;  /* 0x00000000ff057212 */ /* 0x000fc600078e33ff */
[----:B------:R-:W-:Y:S02]  /*04c0*/  @!P1 IMAD.MOV R8, RZ, RZ, -R8 ;  /* 0x000000ffff089224 */ /* 0x000fe400078e0a08 */
[----:B0-----:R-:W-:-:S03]  /*04d0*/  IMAD.WIDE R16, R16, 0x4, R6 ;  /* 0x0000000410107825 */ /* 0x001fc600078e0206 */
[C---:B------:R-:W-:Y:S02]  /*04e0*/  SEL R9, R5.reuse, R8, !P2 ;  /* 0x0000000805097207 */ /* 0x040fe40005000000 */
[----:B------:R-:W-:Y:S01]  /*04f0*/  SEL R5, R5, R4, !P2 ;  /* 0x0000000405057207 */ /* 0x000fe20005000000 */
[----:B------:R-:W-:Y:S01]  /*0500*/  IMAD.MOV.U32 R7, RZ, RZ, RZ ;  /* 0x000000ffff077224 */ /* 0x000fe200078e00ff */
[----:B------:R-:W-:Y:S01]  /*0510*/  SHF.R.S32.HI R4, RZ, 0x1f, R3 ;  /* 0x0000001fff047819 */ /* 0x000fe20000011403 */
[----:B------:R-:W-:Y:S01]  /*0520*/  IMAD R6, R9, R2, RZ ;  /* 0x0000000209067224 */ /* 0x000fe200078e02ff */
[----:B-1----:R-:W-:Y:S06]  /*0530*/  @!P0 BRA `(.L_x_5) ;  /* 0x0000000400688947 */ /* 0x002fec0003800000 */
[----:B------:R-:W-:Y:S01]  /*0540*/  LOP3.LUT R7, R2, 0x7ffffff8, RZ, 0xc0, !PT ;  /* 0x7ffffff802077812 */ /* 0x000fe200078ec0ff */
[----:B------:R-:W-:Y:S01]  /*0550*/  IMAD.IADD R8, R5, 0x1, R0 ;  /* 0x0000000105087824 */ /* 0x000fe200078e0200 */
[----:B------:R-:W0:Y:S01]  /*0560*/  LDCU.64 UR6, c[0x0][0x398] ;  /* 0x00007300ff0677ac */ /* 0x000e220008000a00 */
[C-C-:B------:R-:W-:Y:S02]  /*0570*/  IMAD R9, R0.reuse, 0x2, R5.reuse ;  /* 0x0000000200097824 */ /* 0x140fe400078e0205 */
[C-C-:B------:R-:W-:Y:S02]  /*0580*/  IMAD R11, R0.reuse, 0x3, R5.reuse ;  /* 0x00000003000b7824 */ /* 0x140fe400078e0205 */
[C-C-:B------:R-:W-:Y:S02]  /*0590*/  IMAD R13, R0.reuse, 0x4, R5.reuse ;  /* 0x00000004000d7824 */ /* 0x140fe400078e0205 */
[C-C-:B------:R-:W-:Y:S02]  /*05a0*/  IMAD R15, R0.reuse, 0x5, R5.reuse ;  /* 0x00000005000f7824 */ /* 0x140fe400078e0205 */
[----:B------:R-:W-:-:S02]  /*05b0*/  IMAD R25, R0, 0x6, R5 ;  /* 0x0000000600197824 */ /* 0x000fc400078e0205 */
[--C-:B------:R-:W-:Y:S02]  /*05c0*/  IMAD R27, R0, 0x7, R5.reuse ;  /* 0x00000007001b7824 */ /* 0x100fe400078e0205 */
[----:B------:R-:W-:Y:S02]  /*05d0*/  IMAD.MOV.U32 R10, RZ, RZ, R6 ;  /* 0x000000ffff0a7224 */ /* 0x000fe400078e0006 */
[----:B------:R-:W-:Y:S02]  /*05e0*/  IMAD.MOV.U32 R29, RZ, RZ, R5 ;  /* 0x000000ffff1d7224 */ /* 0x000fe400078e0005 */
[----:B------:R-:W-:-:S07]  /*05f0*/  IMAD.MOV R12, RZ, RZ, -R7 ;  /* 0x000000ffff0c7224 */ /* 0x000fce00078e0a07 */
.L_x_6:
[----:B-1----:R-:W-:Y:S01]  /*0600*/  IADD3 R14, P0, PT, R3, R29, RZ ;  /* 0x0000001d030e7210 */ /* 0x002fe20007f1e0ff */
[----:B------:R-:W1:Y:S03]  /*0610*/  LDC.64 R20, c[0x0][0x3a8] ;  /* 0x0000ea00ff147b82 */ /* 0x000e660000000a00 */
[----:B------:R-:W-:Y:S02]  /*0620*/  LEA.HI.X.SX32 R19, R29, R4, 0x1, P0 ;  /* 0x000000041d137211 */ /* 0x000fe400000f0eff */
[----:B0-----:R-:W-:-:S04]  /*0630*/  LEA R22, P0, R14, UR6, 0x2 ;  /* 0x000000060e167c11 */ /* 0x001fc8000f8010ff */
[----:B------:R-:W-:Y:S02]  /*0640*/  LEA.HI.X R23, R14, UR7, R19, 0x2, P0 ;  /* 0x000000070e177c11 */ /* 0x000fe400080f1413 */
[----:B------:R-:W2:Y:S04]  /*0650*/  LDG.E R14, desc[UR4][R16.64] ;  /* 0x00000004100e7981 */ /* 0x000ea8000c1e1900 */
[----:B------:R-:W2:Y:S01]  /*0660*/  LDG.E R22, desc[UR4][R22.64] ;  /* 0x0000000416167981 */ /* 0x000ea2000c1e1900 */
[----:B------:R-:W-:-:S04]  /*0670*/  IADD3 R19, P0, PT, R3, R8, RZ ;  /* 0x0000000803137210 */ /* 0x000fc80007f1e0ff */
[----:B------:R-:W-:Y:S02]  /*0680*/  LEA.HI.X.SX32 R24, R8, R4, 0x1, P0 ;  /* 0x0000000408187211 */ /* 0x000fe400000f0eff */
[----:B------:R-:W-:Y:S01]  /*0690*/  LEA R18, P0, R19, UR6, 0x2 ;  /* 0x0000000613127c11 */ /* 0x000fe2000f8010ff */
[----:B-1----:R-:W-:-:S03]  /*06a0*/  IMAD.WIDE R20, R10, 0x4, R20 ;  /* 0x000000040a147825 */ /* 0x002fc600078e0214 */
[----:B------:R-:W-:Y:S01]  /*06b0*/  LEA.HI.X R19, R19, UR7, R24, 0x2, P0 ;  /* 0x0000000713137c11 */ /* 0x000fe200080f1418 */
[----:B--2---:R-:W-:-:S05]  /*06c0*/  FMUL R14, R22, R14 ;  /* 0x0000000e160e7220 */ /* 0x004fca0000400000 */
[----:B------:R0:W-:Y:S04]  /*06d0*/  REDG.E.ADD.F32.FTZ.RN.STRONG.GPU desc[UR4][R20.64], R14 ;  /* 0x0000000e140079a6 */ /* 0x0001e8000c12f304 */
[----:B------:R1:W2:Y:S04]  /*06e0*/  LDG.E R24, desc[UR4][R18.64] ;  /* 0x0000000412187981 */ /* 0x0002a8000c1e1900 */
[----:B------:R-:W2:Y:S01]  /*06f0*/  LDG.E R26, desc[UR4][R16.64] ;  /* 0x00000004101a7981 */ /* 0x000ea2000c1e1900 */
[----:B------:R-:W-:-:S04]  /*0700*/  IADD3 R22, P0, PT, R3, R9, RZ ;  /* 0x0000000903167210 */ /* 0x000fc80007f1e0ff */
[----:B------:R-:W-:Y:S02]  /*0710*/  LEA.HI.X.SX32 R23, R9, R4, 0x1, P0 ;  /* 0x0000000409177211 */ /* 0x000fe400000f0eff */
[----:B-1----:R-:W-:-:S04]  /*0720*/  LEA R18, P0, R22, UR6, 0x2 ;  /* 0x0000000616127c11 */ /* 0x002fc8000f8010ff */
[----:B------:R-:W-:Y:S01]  /*0730*/  LEA.HI.X R19, R22, UR7, R23, 0x2, P0 ;  /* 0x0000000716137c11 */ /* 0x000fe200080f1417 */
[----:B--2---:R-:W-:-:S05]  /*0740*/  FMUL R24, R24, R26 ;  /* 0x0000001a18187220 */ /* 0x004fca0000400000 */
[----:B------:R1:W-:Y:S04]  /*0750*/  REDG.E.ADD.F32.FTZ.RN.STRONG.GPU desc[UR4][R20.64+0x4], R24 ;  /* 0x00000418140079a6 */ /* 0x0003e8000c12f304 */
[----:B------:R-:W2:Y:S04]  /*0760*/  LDG.E R26, desc[UR4][R18.64] ;  /* 0x00000004121a7981 */ /* 0x000ea8000c1e1900 */
[----:B------:R-:W2:Y:S01]  /*0770*/  LDG.E R28, desc[UR4][R16.64] ;  /* 0x00000004101c7981 */ /* 0x000ea2000c1e1900 */
[----:B0-----:R-:W-:-:S04]  /*0780*/  IADD3 R14, P0, PT, R3, R11, RZ ;  /* 0x0000000b030e7210 */ /* 0x001fc80007f1e0ff */
[----:B------:R-:W-:Y:S02]  /*0790*/  LEA.HI.X.SX32 R23, R11, R4, 0x1, P0 ;  /* 0x000000040b177211 */ /* 0x000fe400000f0eff */
[----:B------:R-:W-:-:S04]  /*07a0*/  LEA R22, P0, R14, UR6, 0x2 ;  /* 0x000000060e167c11 */ /* 0x000fc8000f8010ff */
[----:B------:R-:W-:Y:S01]  /*07b0*/  LEA.HI.X R23, R14, UR7, R23, 0x2, P0 ;  /* 0x000000070e177c11 */ /* 0x000fe200080f1417 */
[----:B--2---:R-:W-:-:S05]  /*07c0*/  FMUL R26, R26, R28 ;  /* 0x0000001c1a1a7220 */ /* 0x004fca0000400000 */
[----:B------:R0:W-:Y:S04]  /*07d0*/  REDG.E.ADD.F32.FTZ.RN.STRONG.GPU desc[UR4][R20.64+0x8], R26 ;  /* 0x0000081a140079a6 */ /* 0x0001e8000c12f304 */
[----:B------:R-:W2:Y:S04]  /*07e0*/  LDG.E R22, desc[UR4][R22.64] ;  /* 0x0000000416167981 */ /* 0x000ea8000c1e1900 */
[----:B------:R-:W2:Y:S01]  /*07f0*/  LDG.E R14, desc[UR4][R16.64] ;  /* 0x00000004100e7981 */ /* 0x000ea2000c1e1900 */
[----:B-1----:R-:W-:-:S04]  /*0800*/  IADD3 R24, P0, PT, R3, R13, RZ ;  /* 0x0000000d03187210 */ /* 0x002fc80007f1e0ff */
[----:B------:R-:W-:Y:S02]  /*0810*/  LEA.HI.X.SX32 R19, R13, R4, 0x1, P0 ;  /* 0x000000040d137211 */ /* 0x000fe400000f0eff */
[----:B------:R-:W-:-:S04]  /*0820*/  LEA R18, P0, R24, UR6, 0x2 ;  /* 0x0000000618127c11 */ /* 0x000fc8000f8010ff */
        /* <DEDUP_REMOVED lines=29> */
[----:B------:R-:W-:-:S05]  /*0a00*/  VIADD R12, R12, 0x8 ;  /* 0x000000080c0c7836 */ /* 0x000fca0000000000 */
[----:B------:R-:W-:Y:S01]  /*0a10*/  ISETP.NE.AND P0, PT, R12, RZ, PT ;  /* 0x000000ff0c00720c */ /* 0x000fe20003f05270 */
[C---:B------:R-:W-:Y:S02]  /*0a20*/  IMAD R8, R0.reuse, 0x8, R8 ;  /* 0x0000000800087824 */ /* 0x040fe400078e0208 */
[C---:B------:R-:W-:Y:S02]  /*0a30*/  IMAD R9, R0.reuse, 0x8, R9 ;  /* 0x0000000800097824 */ /* 0x040fe400078e0209 */
[C---:B------:R-:W-:Y:S02]  /*0a40*/  IMAD R11, R0.reuse, 0x8, R11 ;  /* 0x00000008000b7824 */ /* 0x040fe400078e020b */
[C---:B------:R-:W-:Y:S02]  /*0a50*/  IMAD R13, R0.reuse, 0x8, R13 ;  /* 0x00000008000d7824 */ /* 0x040fe400078e020d */
[C---:B------:R-:W-:Y:S02]  /*0a60*/  IMAD R15, R0.reuse, 0x8, R15 ;  /* 0x00000008000f7824 */ /* 0x040fe400078e020f */
[----:B------:R-:W-:-:S02]  /*0a70*/  IMAD R25, R0, 0x8, R25 ;  /* 0x0000000800197824 */ /* 0x000fc400078e0219 */
[C---:B------:R-:W-:Y:S02]  /*0a80*/  IMAD R27, R0.reuse, 0x8, R27 ;  /* 0x00000008001b7824 */ /* 0x040fe400078e021b */
[----:B------:R-:W-:Y:S02]  /*0a90*/  IMAD R29, R0, 0x8, R29 ;  /* 0x00000008001d7824 */ /* 0x000fe400078e021d */
[----:B------:R-:W-:Y:S02]  /*0aa0*/  VIADD R10, R10, 0x8 ;  /* 0x000000080a0a7836 */ /* 0x000fe40000000000 */
[----:B--2---:R-:W-:-:S05]  /*0ab0*/  FMUL R24, R22, R24 ;  /* 0x0000001816187220 */ /* 0x004fca0000400000 */
[----:B------:R1:W-:Y:S01]  /*0ac0*/  REDG.E.ADD.F32.FTZ.RN.STRONG.GPU desc[UR4][R20.64+0x1c], R24 ;  /* 0x00001c18140079a6 */ /* 0x0003e2000c12f304 */
[----:B------:R-:W-:Y:S05]  /*0ad0*/  @P0 BRA `(.L_x_6) ;  /* 0xfffffff800c80947 */ /* 0x000fea000383ffff */
.L_x_5:
[----:B------:R-:W-:-:S13]  /*0ae0*/  LOP3.LUT P0, R8, R2, 0x7, RZ, 0xc0, !PT ;  /* 0x0000000702087812 */ /* 0x000fda000780c0ff */
[----:B------:R-:W-:Y:S05]  /*0af0*/  @!P0 EXIT ;  /* 0x000000000000894d */ /* 0x000fea0003800000 */
[----:B------:R-:W-:Y:S02]  /*0b00*/  ISETP.GE.U32.AND P1, PT, R8, 0x4, PT ;  /* 0x000000040800780c */ /* 0x000fe40003f26070 */
[----:B-1----:R-:W-:-:S04]  /*0b10*/  LOP3.LUT R14, R2, 0x3, RZ, 0xc0, !PT ;  /* 0x00000003020e7812 */ /* 0x002fc800078ec0ff */
[----:B------:R-:W-:-:S07]  /*0b20*/  ISETP.NE.AND P0, PT, R14, RZ, PT ;  /* 0x000000ff0e00720c */ /* 0x000fce0003f05270 */
[----:B------:R-:W-:Y:S06]  /*0b30*/  @!P1 BRA `(.L_x_7) ;  /* 0x0000000000a49947 */ /* 0x000fec0003800000 */
[----:B------:R-:W0:Y:S01]  /*0b40*/  LDCU.64 UR6, c[0x0][0x398] ;  /* 0x00007300ff0677ac */ /* 0x000e220008000a00 */
[----:B------:R-:W-:Y:S01]  /*0b50*/  IMAD R11, R7, R0, R5 ;  /* 0x00000000070b7224 */ /* 0x000fe200078e0205 */
[----:B------:R-:W2:Y:S04]  /*0b60*/  LDG.E R19, desc[UR4][R16.64] ;  /* 0x0000000410137981 */ /* 0x000ea8000c1e1900 */
[----:B------:R-:W-:-:S04]  /*0b70*/  IADD3 R8, P1, PT, R3, R11, RZ ;  /* 0x0000000b03087210 */ /* 0x000fc80007f3e0ff */
[----:B------:R-:W-:Y:S02]  /*0b80*/  LEA.HI.X.SX32 R9, R11, R4, 0x1, P1 ;  /* 0x000000040b097211 */ /* 0x000fe400008f0eff */
[----:B0-----:R-:W-:-:S04]  /*0b90*/  LEA R12, P1, R8, UR6, 0x2 ;  /* 0x00000006080c7c11 */ /* 0x001fc8000f8210ff */
[----:B------:R-:W-:Y:S02]  /*0ba0*/  LEA.HI.X R13, R8, UR7, R9, 0x2, P1 ;  /* 0x00000007080d7c11 */ /* 0x000fe400088f1409 */
[----:B------:R-:W0:Y:S03]  /*0bb0*/  LDC.64 R8, c[0x0][0x3a8] ;  /* 0x0000ea00ff087b82 */ /* 0x000e260000000a00 */
[----:B------:R-:W2:Y:S01]  /*0bc0*/  LDG.E R12, desc[UR4][R12.64] ;  /* 0x000000040c0c7981 */ /* 0x000ea2000c1e1900 */
[----:B------:R-:W-:-:S05]  /*0bd0*/  IMAD.IADD R21, R11, 0x1, R0 ;  /* 0x000000010b157824 */ /* 0x000fca00078e0200 */
[----:B------:R-:W-:Y:S01]  /*0be0*/  IADD3 R11, P1, PT, R3, R21, RZ ;  /* 0x00000015030b7210 */ /* 0x000fe20007f3e0ff */
[----:B------:R-:W-:-:S03]  /*0bf0*/  IMAD.IADD R15, R6, 0x1, R7 ;  /* 0x00000001060f7824 */ /* 0x000fc600078e0207 */
[----:B------:R-:W-:Y:S02]  /*0c00*/  LEA.HI.X.SX32 R18, R21, R4, 0x1, P1 ;  /* 0x0000000415127211 */ /* 0x000fe400008f0eff */
[----:B------:R-:W-:-:S04]  /*0c10*/  LEA R10, P1, R11, UR6, 0x2 ;  /* 0x000000060b0a7c11 */ /* 0x000fc8000f8210ff */
[----:B------:R-:W-:Y:S01]  /*0c20*/  LEA.HI.X R11, R11, UR7, R18, 0x2, P1 ;  /* 0x000000070b0b7c11 */ /* 0x000fe200088f1412 */
[----:B0-----:R-:W-:-:S04]  /*0c30*/  IMAD.WIDE R8, R15, 0x4, R8 ;  /* 0x000000040f087825 */ /* 0x001fc800078e0208 */
[----:B--2---:R-:W-:-:S05]  /*0c40*/  FMUL R19, R12, R19 ;  /* 0x000000130c137220 */ /* 0x004fca0000400000 */
[----:B------:R0:W-:Y:S04]  /*0c50*/  REDG.E.ADD.F32.FTZ.RN.STRONG.GPU desc[UR4][R8.64], R19 ;  /* 0x00000013080079a6 */ /* 0x0001e8000c12f304 */
[----:B------:R-:W2:Y:S04]  /*0c60*/  LDG.E R10, desc[UR4][R10.64] ;  /* 0x000000040a0a7981 */ /* 0x000ea8000c1e1900 */
[----:B------:R-:W2:Y:S01]  /*0c70*/  LDG.E R15, desc[UR4][R16.64] ;  /* 0x00000004100f7981 */ /* 0x000ea2000c1e1900 */
[----:B------:R-:W-:-:S05]  /*0c80*/  IMAD.IADD R21, R21, 0x1, R0 ;  /* 0x0000000115157824 */ /* 0x000fca00078e0200 */
[----:B------:R-:W-:-:S04]  /*0c90*/  IADD3 R13, P1, PT, R3, R21, RZ ;  /* 0x00000015030d7210 */ /* 0x000fc80007f3e0ff */
[----:B------:R-:W-:Y:S02]  /*0ca0*/  LEA.HI.X.SX32 R18, R21, R4, 0x1, P1 ;  /* 0x0000000415127211 */ /* 0x000fe400008f0eff */
[----:B------:R-:W-:-:S04]  /*0cb0*/  LEA R12, P1, R13, UR6, 0x2 ;  /* 0x000000060d0c7c11 */ /* 0x000fc8000f8210ff */
[----:B------:R-:W-:Y:S01]  /*0cc0*/  LEA.HI.X R13, R13, UR7, R18, 0x2, P1 ;  /* 0x000000070d0d7c11 */ /* 0x000fe200088f1412 */
[----:B--2---:R-:W-:-:S05]  /*0cd0*/  FMUL R15, R10, R15 ;  /* 0x0000000f0a0f7220 */ /* 0x004fca0000400000 */
[----:B------:R1:W-:Y:S04]  /*0ce0*/  REDG.E.ADD.F32.FTZ.RN.STRONG.GPU desc[UR4][R8.64+0x4], R15 ;  /* 0x0000040f080079a6 */ /* 0x0003e8000c12f304 */
[----:B------:R-:W2:Y:S04]  /*0cf0*/  LDG.E R12, desc[UR4][R12.64] ;  /* 0x000000040c0c7981 */ /* 0x000ea8000c1e1900 */
[----:B0-----:R-:W2:Y:S01]  /*0d00*/  LDG.E R19, desc[UR4][R16.64] ;  /* 0x0000000410137981 */ /* 0x001ea2000c1e1900 */
        /* <DEDUP_REMOVED lines=8> */
[----:B-1----:R-:W2:Y:S02]  /*0d90*/  LDG.E R15, desc[UR4][R16.64] ;  /* 0x00000004100f7981 */ /* 0x002ea4000c1e1900 */
[----:B--2---:R-:W-:-:S05]  /*0da0*/  FMUL R15, R10, R15 ;  /* 0x0000000f0a0f7220 */ /* 0x004fca0000400000 */
[----:B------:R0:W-:Y:S01]  /*0db0*/  REDG.E.ADD.F32.FTZ.RN.STRONG.GPU desc[UR4][R8.64+0xc], R15 ;  /* 0x00000c0f080079a6 */ /* 0x0001e2000c12f304 */
[----:B------:R-:W-:-:S07]  /*0dc0*/  VIADD R7, R7, 0x4 ;  /* 0x0000000407077836 */ /* 0x000fce0000000000 */
.L_x_7:
[----:B------:R-:W-:Y:S05]  /*0dd0*/  @!P0 EXIT ;  /* 0x000000000000894d */ /* 0x000fea0003800000 */
[----:B------:R-:W-:Y:S02]  /*0de0*/  ISETP.NE.AND P1, PT, R14, 0x1, PT ;  /* 0x000000010e00780c */ /* 0x000fe40003f25270 */
[----:B------:R-:W-:-:S04]  /*0df0*/  LOP3.LUT R2, R2, 0x1, RZ, 0xc0, !PT ;  /* 0x0000000102027812 */ /* 0x000fc800078ec0ff */
[----:B------:R-:W-:-:S07]  /*0e00*/  ISETP.NE.U32.AND P0, PT, R2, 0x1, PT ;  /* 0x000000010200780c */ /* 0x000fce0003f05070 */
[----:B------:R-:W-:Y:S06]  /*0e10*/  @!P1 BRA `(.L_x_8) ;  /* 0x00000000005c9947 */ /* 0x000fec0003800000 */
[----:B------:R-:W1:Y:S01]  /*0e20*/  LDCU.64 UR6, c[0x0][0x398] ;  /* 0x00007300ff0677ac */ /* 0x000e620008000a00 */
[----:B------:R-:W-:Y:S01]  /*0e30*/  IMAD R11, R7, R0, R5 ;  /* 0x00000000070b7224 */ /* 0x000fe200078e0205 */
[----:B0-----:R-:W2:Y:S04]  /*0e40*/  LDG.E R15, desc[UR4][R16.64] ;  /* 0x00000004100f7981 */ /* 0x001ea8000c1e1900 */
[----:B------:R-:W-:-:S04]  /*0e50*/  IADD3 R2, P1, PT, R3, R11, RZ ;  /* 0x0000000b03027210 */ /* 0x000fc80007f3e0ff */
[----:B------:R-:W-:Y:S02]  /*0e60*/  LEA.HI.X.SX32 R9, R11, R4, 0x1, P1 ;  /* 0x000000040b097211 */ /* 0x000fe400008f0eff */
[----:B-1----:R-:W-:-:S04]  /*0e70*/  LEA R12, P1, R2, UR6, 0x2 ;  /* 0x00000006020c7c11 */ /* 0x002fc8000f8210ff */
        /* <DEDUP_REMOVED lines=13> */
[----:B------:R-:W2:Y:S02]  /*0f50*/  LDG.E R13, desc[UR4][R16.64] ;  /* 0x00000004100d7981 */ /* 0x000ea4000c1e1900 */
[----:B--2---:R-:W-:-:S05]  /*0f60*/  FMUL R13, R10, R13 ;  /* 0x0000000d0a0d7220 */ /* 0x004fca0000400000 */
[----:B------:R1:W-:Y:S01]  /*0f70*/  REDG.E.ADD.F32.FTZ.RN.STRONG.GPU desc[UR4][R8.64+0x4], R13 ;  /* 0x0000040d080079a6 */ /* 0x0003e2000c12f304 */
[----:B------:R-:W-:-:S07]  /*0f80*/  VIADD R7, R7, 0x2 ;  /* 0x0000000207077836 */ /* 0x000fce0000000000 */
.L_x_8:
[----:B------:R-:W-:Y:S05]  /*0f90*/  @P0 EXIT ;  /* 0x000000000000094d */ /* 0x000fea0003800000 */
[----:B------:R-:W2:Y:S01]  /*0fa0*/  LDCU.64 UR6, c[0x0][0x398] ;  /* 0x00007300ff0677ac */ /* 0x000ea20008000a00 */
[----:B------:R-:W-:Y:S01]  /*0fb0*/  IMAD R0, R7, R0, R5 ;  /* 0x0000000007007224 */ /* 0x000fe200078e0205 */
[----:B------:R-:W3:Y:S04]  /*0fc0*/  LDG.E R17, desc[UR4][R16.64] ;  /* 0x0000000410117981 */ /* 0x000ee8000c1e1900 */
[----:B------:R-:W-:-:S04]  /*0fd0*/  IADD3 R3, P0, PT, R3, R0, RZ ;  /* 0x0000000003037210 */ /* 0x000fc80007f1e0ff */
[----:B------:R-:W-:Y:S02]  /*0fe0*/  LEA.HI.X.SX32 R0, R0, R4, 0x1, P0 ;  /* 0x0000000400007211 */ /* 0x000fe400000f0eff */
[----:B--2---:R-:W-:-:S04]  /*0ff0*/  LEA R4, P0, R3, UR6, 0x2 ;  /* 0x0000000603047c11 */ /* 0x004fc8000f8010ff */
[----:B------:R-:W-:Y:S02]  /*1000*/  LEA.HI.X R5, R3, UR7, R0, 0x2, P0 ;  /* 0x0000000703057c11 */ /* 0x000fe400080f1400 */
[----:B------:R-:W2:Y:S03]  /*1010*/  LDC.64 R2, c[0x0][0x3a8] ;  /* 0x0000ea00ff027b82 */ /* 0x000ea60000000a00 */
[----:B------:R-:W3:Y:S01]  /*1020*/  LDG.E R4, desc[UR4][R4.64] ;  /* 0x0000000404047981 */ /* 0x000ee2000c1e1900 */
[----:B------:R-:W-:-:S04]  /*1030*/  IMAD.IADD R7, R6, 0x1, R7 ;  /* 0x0000000106077824 */ /* 0x000fc800078e0207 */
[----:B--2---:R-:W-:-:S04]  /*1040*/  IMAD.WIDE R2, R7, 0x4, R2 ;  /* 0x0000000407027825 */ /* 0x004fc800078e0202 */
[----:B---3--:R-:W-:-:S05]  /*1050*/  FMUL R7, R4, R17 ;  /* 0x0000001104077220 */ /* 0x008fca0000400000 */
[----:B------:R-:W-:Y:S01]  /*1060*/  REDG.E.ADD.F32.FTZ.RN.STRONG.GPU desc[UR4][R2.64], R7 ;  /* 0x00000007020079a6 */ /* 0x000fe2000c12f304 */
[----:B------:R-:W-:Y:S05]  /*1070*/  EXIT ;  /* 0x000000000000794d */ /* 0x000fea0003800000 */
.L_x_9:
        /* <DEDUP_REMOVED lines=16> */
.L_x_16:


//--------------------- .text._Z28gpu_kronecker_forward_kerneliiiiiPKfS0_Pf --------------------------
	.section	.text._Z28gpu_kronecker_forward_kerneliiiiiPKfS0_Pf,"ax",@progbits
	.align	128
        .global         _Z28gpu_kronecker_forward_kerneliiiiiPKfS0_Pf
        .type           _Z28gpu_kronecker_forward_kerneliiiiiPKfS0_Pf,@function
        .size           _Z28gpu_kronecker_forward_kerneliiiiiPKfS0_Pf,(.L_x_17 - _Z28gpu_kronecker_forward_kerneliiiiiPKfS0_Pf)
        .other          _Z28gpu_kronecker_forward_kerneliiiiiPKfS0_Pf,@"STO_CUDA_ENTRY STV_DEFAULT"
_Z28gpu_kronecker_forward_kerneliiiiiPKfS0_Pf:
.text._Z28gpu_kronecker_forward_kerneliiiiiPKfS0_Pf:
        /* <DEDUP_REMOVED lines=13> */
[----:B------:R-:W0:Y:S04]  /*00d0*/  LDCU.64 UR4, c[0x0][0x358] ;  /* 0x00006b00ff0477ac */ /* 0x000e280008000a00 */
[----:B------:R-:W-:Y:S01]  /*00e0*/  IABS R7, R3 ;  /* 0x0000000300077213 */ /* 0x000fe20000000000 */
[----:B------:R-:W1:Y:S03]  /*00f0*/  LDCU UR7, c[0x0][0x384] ;  /* 0x00007080ff0777ac */ /* 0x000e660008000800 */
[----:B------:R-:W2:Y:S08]  /*0100*/  I2F.RP R2, R7 ;  /* 0x0000000700027306 */ /* 0x000eb00000209400 */
[----:B--2---:R-:W2:Y:S02]  /*0110*/  MUFU.RCP R2, R2 ;  /* 0x0000000200027308 */ /* 0x004ea40000001000 */
[----:B--2---:R-:W-:Y:S01]  /*0120*/  VIADD R4, R2, 0xffffffe ;  /* 0x0ffffffe02047836 */ /* 0x004fe20000000000 */
[----:B------:R-:W-:-:S05]  /*0130*/  IABS R2, R12 ;  /* 0x0000000c00027213 */ /* 0x000fca0000000000 */
[----:B------:R2:W3:Y:S02]  /*0140*/  F2I.FTZ.U32.TRUNC.NTZ R5, R4 ;  /* 0x0000000400057305 */ /* 0x0004e4000021f000 */
[----:B--2---:R-:W-:Y:S02]  /*0150*/  IMAD.MOV.U32 R4, RZ, RZ, RZ ;  /* 0x000000ffff047224 */ /* 0x004fe400078e00ff */
[----:B---3--:R-:W-:-:S04]  /*0160*/  IMAD.MOV R6, RZ, RZ, -R5 ;  /* 0x000000ffff067224 */ /* 0x008fc800078e0a05 */
[----:B------:R-:W-:Y:S01]  /*0170*/  IMAD R9, R6, R7, RZ ;  /* 0x0000000706097224 */ /* 0x000fe200078e02ff */
[----:B------:R-:W-:-:S03]  /*0180*/  IABS R6, R3 ;  /* 0x0000000300067213 */ /* 0x000fc60000000000 */
[----:B------:R-:W-:Y:S01]  /*0190*/  IMAD.HI.U32 R5, R5, R9, R4 ;  /* 0x0000000905057227 */ /* 0x000fe200078e0004 */
[----:B------:R-:W-:-:S03]  /*01a0*/  IABS R4, R0 ;  /* 0x0000000000047213 */ /* 0x000fc60000000000 */
[----:B------:R-:W-:Y:S01]  /*01b0*/  IMAD.MOV R6, RZ, RZ, -R6 ;  /* 0x000000ffff067224 */ /* 0x000fe200078e0a06 */
[----:B------:R-:W2:Y:S01]  /*01c0*/  I2F.RP R8, R4 ;  /* 0x0000000400087306 */ /* 0x000ea20000209400 */
[----:B------:R-:W-:-:S04]  /*01d0*/  IMAD.HI.U32 R5, R5, R2, RZ ;  /* 0x0000000205057227 */ /* 0x000fc800078e00ff */
[----:B------:R-:W-:-:S05]  /*01e0*/  IMAD R2, R5, R6, R2 ;  /* 0x0000000605027224 */ /* 0x000fca00078e0202 */
[----:B------:R-:W-:Y:S01]  /*01f0*/  ISETP.GT.U32.AND P1, PT, R7, R2, PT ;  /* 0x000000020700720c */ /* 0x000fe20003f24070 */
[----:B--2---:R-:W2:-:S12]  /*0200*/  MUFU.RCP R8, R8 ;  /* 0x0000000800087308 */ /* 0x004e980000001000 */
[----:B------:R-:W-:Y:S02]  /*0210*/  @!P1 IMAD.IADD R2, R2, 0x1, -R7 ;  /* 0x0000000102029824 */ /* 0x000fe400078e0a07 */
[----:B------:R-:W-:Y:S01]  /*0220*/  @!P1 VIADD R5, R5, 0x1 ;  /* 0x0000000105059836 */ /* 0x000fe20000000000 */
[----:B------:R-:W-:Y:S02]  /*0230*/  ISETP.NE.AND P1, PT, R3, RZ, PT ;  /* 0x000000ff0300720c */ /* 0x000fe40003f25270 */
[----:B------:R-:W-:Y:S02]  /*0240*/  ISETP.GE.U32.AND P0, PT, R2, R7, PT ;  /* 0x000000070200720c */ /* 0x000fe40003f06070 */
[----:B------:R-:W-:Y:S01]  /*0250*/  LOP3.LUT R2, R12, R3, RZ, 0x3c, !PT ;  /* 0x000000030c027212 */ /* 0x000fe200078e3cff */
[----:B--2---:R-:W-:-:S03]  /*0260*/  VIADD R6, R8, 0xffffffe ;  /* 0x0ffffffe08067836 */ /* 0x004fc60000000000 */
[----:B------:R-:W-:Y:S01]  /*0270*/  ISETP.GE.AND P2, PT, R2, RZ, PT ;  /* 0x000000ff0200720c */ /* 0x000fe20003f46270 */
[----:B------:R2:W3:Y:S06]  /*0280*/  F2I.FTZ.U32.TRUNC.NTZ R7, R6 ;  /* 0x0000000600077305 */ /* 0x0004ec000021f000 */
[----:B------:R-:W-:-:S04]  /*0290*/  @P0 VIADD R5, R5, 0x1 ;  /* 0x0000000105050836 */ /* 0x000fc80000000000 */
[----:B------:R-:W-:Y:S02]  /*02a0*/  IMAD.MOV.U32 R10, RZ, RZ, R5 ;  /* 0x000000ffff0a7224 */ /* 0x000fe400078e0005 */
[----:B--2---:R-:W-:Y:S02]  /*02b0*/  IMAD.MOV.U32 R6, RZ, RZ, RZ ;  /* 0x000000ffff067224 */ /* 0x004fe400078e00ff */
[----:B------:R-:W-:Y:S01]  /*02c0*/  @!P2 IMAD.MOV R10, RZ, RZ, -R10 ;  /* 0x000000ffff0aa224 */ /* 0x000fe200078e0a0a */
[----:B------:R-:W-:Y:S01]  /*02d0*/  @!P1 LOP3.LUT R10, RZ, R3, RZ, 0x33, !PT ;  /* 0x00000003ff0a9212 */ /* 0x000fe200078e33ff */
[----:B---3--:R-:W-:-:S04]  /*02e0*/  IMAD.MOV R5, RZ, RZ, -R7 ;  /* 0x000000ffff057224 */ /* 0x008fc800078e0a07 */
[----:B------:R-:W-:-:S04]  /*02f0*/  IMAD.MOV R2, RZ, RZ, -R10 ;  /* 0x000000ffff027224 */ /* 0x000fc800078e0a0a */
[----:B------:R-:W-:Y:S02]  /*0300*/  IMAD R11, R3, R2, R12 ;  /* 0x00000002030b7224 */ /* 0x000fe400078e020c */
[----:B------:R-:W2:Y:S01]  /*0310*/  LDC R2, c[0x0][0x38c] ;  /* 0x0000e300ff027b82 */ /* 0x000ea20000000800 */
[----:B------:R-:W-:Y:S02]  /*0320*/  IMAD R3, R5, R4, RZ ;  /* 0x0000000405037224 */ /* 0x000fe400078e02ff */
[----:B------:R-:W-:Y:S02]  /*0330*/  IABS R9, R11 ;  /* 0x0000000b00097213 */ /* 0x000fe40000000000 */
[----:B------:R-:W-:-:S03]  /*0340*/  IMAD.HI.U32 R3, R7, R3, R6 ;  /* 0x0000000307037227 */ /* 0x000fc600078e0006 */
[----:B------:R-:W3:Y:S03]  /*0350*/  LDC.64 R6, c[0x0][0x3a8] ;  /* 0x0000ea00ff067b82 */ /* 0x000ee60000000a00 */
[----:B------:R-:W-:-:S04]  /*0360*/  IMAD.HI.U32 R5, R3, R9, RZ ;  /* 0x0000000903057227 */ /* 0x000fc800078e00ff */
[----:B------:R-:W-:-:S04]  /*0370*/  IMAD.MOV R3, RZ, RZ, -R5 ;  /* 0x000000ffff037224 */ /* 0x000fc800078e0a05 */
[----:B------:R-:W-:Y:S02]  /*0380*/  IMAD R9, R4, R3, R9 ;  /* 0x0000000304097224 */ /* 0x000fe400078e0209 */
[----:B-1----:R-:W-:Y:S01]  /*0390*/  IMAD R3, R10, UR7, RZ ;  /* 0x000000070a037c24 */ /* 0x002fe2000f8e02ff */
[----:B--2---:R-:W-:Y:S02]  /*03a0*/  ISETP.GE.AND P0, PT, R2, 0x1, PT ;  /* 0x000000010200780c */ /* 0x004fe40003f06270 */
[----:B------:R-:W-:Y:S01]  /*03b0*/  ISETP.GT.U32.AND P3, PT, R4, R9, PT ;  /* 0x000000090400720c */ /* 0x000fe20003f64070 */
[----:B---3--:R-:W-:-:S05]  /*03c0*/  IMAD.WIDE R12, R12, 0x4, R6 ;  /* 0x000000040c0c7825 */ /* 0x008fca00078e0206 */
[----:B0-----:R0:W-:Y:S07]  /*03d0*/  STG.E desc[UR4][R12.64], RZ ;  /* 0x000000ff0c007986 */ /* 0x0011ee000c101904 */
[----:B------:R-:W-:Y:S01]  /*03e0*/  @!P3 IMAD.IADD R9, R9, 0x1, -R4 ;  /* 0x000000010909b824 */ /* 0x000fe200078e0a04 */
[----:B------:R-:W-:Y:S06]  /*03f0*/  @!P0 EXIT ;  /* 0x000000000000894d */ /* 0x000fec0003800000 */
[----:B------:R-:W-:Y:S01]  /*0400*/  ISETP.GE.U32.AND P2, PT, R9, R4, PT ;  /* 0x000000040900720c */ /* 0x000fe20003f46070 */
[----:B------:R-:W-:Y:S01]  /*0410*/  @!P3 VIADD R5, R5, 0x1 ;  /* 0x000000010505b836 */ /* 0x000fe20000000000 */
[----:B------:R-:W-:Y:S01]  /*0420*/  LOP3.LUT R6, R11, R0, RZ, 0x3c, !PT ;  /* 0x000000000b067212 */ /* 0x000fe200078e3cff */
[----:B------:R-:W-:Y:S01]  /*0430*/  IMAD.MOV.U32 R7, RZ, RZ, RZ ;  /* 0x000000ffff077224 */ /* 0x000fe200078e00ff */
[-C--:B------:R-:W-:Y:S01]  /*0440*/  ISETP.GT.U32.AND P3, PT, R4, R9.reuse, PT ;  /* 0x000000090400720c */ /* 0x080fe20003f64070 */
[----:B------:R-:W-:Y:S01]  /*0450*/  IMAD.IADD R4, R9, 0x1, -R4 ;  /* 0x0000000109047824 */ /* 0x000fe200078e0a04 */
[----:B------:R-:W-:Y:S01]  /*0460*/  ISETP.GE.AND P1, PT, R6, RZ, PT ;  /* 0x000000ff0600720c */ /* 0x000fe20003f26270 */
[----:B------:R-:W-:Y:S01]  /*0470*/  IMAD.MOV.U32 R20, RZ, RZ, RZ ;  /* 0x000000ffff147224 */ /* 0x000fe200078e00ff */
[----:B------:R-:W-:Y:S02]  /*0480*/  ISETP.GE.AND P0, PT, R11, RZ, PT ;  /* 0x000000ff0b00720c */ /* 0x000fe40003f06270 */
[----:B------:R-:W-:-:S02]  /*0490*/  SEL R9, R4, R9, !P3 ;  /* 0x0000000904097207 */ /* 0x000fc40005800000 */
[----:B------:R-:W-:Y:S01]  /*04a0*/  ISETP.GE.U32.AND P3, PT, R2, 0x8, PT ;  /* 0x000000080200780c */ /* 0x000fe20003f66070 */
[----:B------:R-:W-:Y:S01]  /*04b0*/  @P2 VIADD R5, R5, 0x1 ;  /* 0x0000000105052836 */ /* 0x000fe20000000000 */
[----:B------:R-:W-:Y:S02]  /*04c0*/  ISETP.NE.AND P2, PT, R0, RZ, PT ;  /* 0x000000ff0000720c */ /* 0x000fe40003f45270 */
[----:B------:R-:W-:Y:S02]  /*04d0*/  LOP3.LUT R6, RZ, R0, RZ, 0x33, !PT ;  /* 0x00000000ff067212 */ /* 0x000fe400078e33ff */
[----:B------:R-:W-:Y:S01]  /*04e0*/  LOP3.LUT R4, R2, 0x7, RZ, 0xc0, !PT ;  /* 0x0000000702047812 */ /* 0x000fe200078ec0ff */
[----:B------:R-:W-:Y:S02]  /*04f0*/  @!P1 IMAD.MOV R5, RZ, RZ, -R5 ;  /* 0x000000ffff059224 */ /* 0x000fe400078e0a05 */
[----:B------:R-:W-:Y:S01]  /*0500*/  @!P0 IMAD.MOV R9, RZ, RZ, -R9 ;  /* 0x000000ffff098224 */ /* 0x000fe200078e0a09 */
[----:B------:R-:W-:-:S02]  /*0510*/  ISETP.NE.AND P0, PT, R4, RZ, PT ;  /* 0x000000ff0400720c */ /* 0x000fc40003f05270 */
[C---:B------:R-:W-:Y:S02]  /*0520*/  SEL R11, R6.reuse, R5, !P2 ;  /* 0x00000005060b7207 */ /* 0x040fe40005000000 */
[----:B------:R-:W-:Y:S02]  /*0530*/  SEL R5, R6, R9, !P2 ;  /* 0x0000000906057207 */ /* 0x000fe40005000000 */
[----:B------:R-:W-:Y:S01]  /*0540*/  SHF.R.S32.HI R6, RZ, 0x1f, R3 ;  /* 0x0000001fff067819 */ /* 0x000fe20000011403 */
[----:B------:R-:W-:Y:S01]  /*0550*/  IMAD R10, R11, R2, RZ ;  /* 0x000000020b0a7224 */ /* 0x000fe200078e02ff */
[----:B------:R-:W-:Y:S06]  /*0560*/  @!P3 BRA `(.L_x_10) ;  /* 0x00000004006cb947 */ /* 0x000fec0003800000 */
[----:B------:R-:W-:Y:S01]  /*0570*/  LOP3.LUT R7, R2, 0x7ffffff8, RZ, 0xc0, !PT ;  /* 0x7ffffff802077812 */ /* 0x000fe200078ec0ff */
[C-C-:B------:R-:W-:Y:S01]  /*0580*/  IMAD R18, R0.reuse, 0x7, R5.reuse ;  /* 0x0000000700127824 */ /* 0x140fe200078e0205 */
[----:B------:R-:W1:Y:S01]  /*0590*/  LDCU.64 UR6, c[0x0][0x3a0] ;  /* 0x00007400ff0677ac */ /* 0x000e620008000a00 */
[C-C-:B------:R-:W-:Y:S02]  /*05a0*/  IMAD R9, R0.reuse, 0x6, R5.reuse ;  /* 0x0000000600097824 */ /* 0x140fe400078e0205 */
[C-C-:B------:R-:W-:Y:S02]  /*05b0*/  IMAD R11, R0.reuse, 0x5, R5.reuse ;  /* 0x00000005000b7824 */ /* 0x140fe400078e0205 */
[C-C-:B------:R-:W-:Y:S02]  /*05c0*/  IMAD R19, R0.reuse, 0x4, R5.reuse ;  /* 0x0000000400137824 */ /* 0x140fe400078e0205 */
[C-C-:B------:R-:W-:Y:S02]  /*05d0*/  IMAD R21, R0.reuse, 0x3, R5.reuse ;  /* 0x0000000300157824 */ /* 0x140fe400078e0205 */
[----:B------:R-:W-:-:S02]  /*05e0*/  IMAD R23, R0, 0x2, R5 ;  /* 0x0000000200177824 */ /* 0x000fc400078e0205 */
[----:B------:R-:W-:Y:S02]  /*05f0*/  IMAD.IADD R25, R5, 0x1, R0 ;  /* 0x0000000105197824 */ /* 0x000fe400078e0200 */
[----:B------:R-:W-:Y:S02]  /*0600*/  IMAD.MOV.U32 R20, RZ, RZ, RZ ;  /* 0x000000ffff147224 */ /* 0x000fe400078e00ff */
[----:B------:R-:W-:Y:S02]  /*0610*/  IMAD.MOV.U32 R27, RZ, RZ, R10 ;  /* 0x000000ffff1b7224 */ /* 0x000fe400078e000a */
[----:B------:R-:W-:Y:S02]  /*0620*/  IMAD.MOV.U32 R29, RZ, RZ, R5 ;  /* 0x000000ffff1d7224 */ /* 0x000fe400078e0005 */
[----:B-1----:R-:W-:-:S07]  /*0630*/  IMAD.MOV R8, RZ, RZ, -R7 ;  /* 0x000000ffff087224 */ /* 0x002fce00078e0a07 */
.L_x_11:
[----:B------:R-:W1:Y:S01]  /*0640*/  LDC.64 R16, c[0x0][0x398] ;  /* 0x0000e600ff107b82 */ /* 0x000e620000000a00 */
[----:B------:R-:W-:-:S04]  /*0650*/  IADD3 R15, P1, PT, R3, R29, RZ ;  /* 0x0000001d030f7210 */ /* 0x000fc80007f3e0ff */
[----:B--2---:R-:W-:Y:S02]  /*0660*/  LEA.HI.X.SX32 R22, R29, R6, 0x1, P1 ;  /* 0x000000061d167211 */ /* 0x004fe400008f0eff */
[----:B------:R-:W-:-:S04]  /*0670*/  LEA R14, P1, R15, UR6, 0x2 ;  /* 0x000000060f0e7c11 */ /* 0x000fc8000f8210ff */
[----:B------:R-:W-:-:S06]  /*0680*/  LEA.HI.X R15, R15, UR7, R22, 0x2, P1 ;  /* 0x000000070f0f7c11 */ /* 0x000fcc00088f1416 */
[----:B------:R-:W2:Y:S01]  /*0690*/  LDG.E R15, desc[UR4][R14.64] ;  /* 0x000000040e0f7981 */ /* 0x000ea2000c1e1900 */
[----:B-1----:R-:W-:-:S05]  /*06a0*/  IMAD.WIDE R16, R27, 0x4, R16 ;  /* 0x000000041b107825 */ /* 0x002fca00078e0210 */
[----:B------:R-:W2:Y:S02]  /*06b0*/  LDG.E R22, desc[UR4][R16.64] ;  /* 0x0000000410167981 */ /* 0x000ea4000c1e1900 */
[----:B--2---:R-:W-:Y:S01]  /*06c0*/  FFMA R22, R15, R22, R20 ;  /* 0x000000160f167223 */ /* 0x004fe20000000014 */
[----:B------:R-:W-:-:S04]  /*06d0*/  IADD3 R20, P1, PT, R3, R25, RZ ;  /* 0x0000001903147210 */ /* 0x000fc80007f3e0ff */
[----:B------:R-:W-:Y:S02]  /*06e0*/  LEA.HI.X.SX32 R24, R25, R6, 0x1, P1 ;  /* 0x0000000619187211 */ /* 0x000fe400008f0eff */
[----:B------:R-:W-:-:S04]  /*06f0*/  LEA R14, P1, R20, UR6, 0x2 ;  /* 0x00000006140e7c11 */ /* 0x000fc8000f8210ff */
[----:B------:R-:W-:Y:S01]  /*0700*/  LEA.HI.X R15, R20, UR7, R24, 0x2, P1 ;  /* 0x00000007140f7c11 */ /* 0x000fe200088f1418 */
[----:B------:R1:W-:Y:S04]  /*0710*/  STG.E desc[UR4][R12.64], R22 ;  /* 0x000000160c007986 */ /* 0x0003e8000c101904 */
[----:B------:R-:W2:Y:S04]  /*0720*/  LDG.E R20, desc[UR4][R14.64] ;  /* 0x000000040e147981 */ /* 0x000ea8000c1e1900 */
[----:B------:R-:W2:Y:S02]  /*0730*/  LDG.E R24, desc[UR4][R16.64+0x4] ;  /* 0x0000040410187981 */ /* 0x000ea4000c1e1900 */
[----:B--2---:R-:W-:Y:S01]  /*0740*/  FFMA R20, R20, R24, R22 ;  /* 0x0000001814147223 */ /* 0x004fe20000000016 */
[----:B------:R-:W-:-:S04]  /*0750*/  IADD3 R24, P1, PT, R3, R23, RZ ;  /* 0x0000001703187210 */ /* 0x000fc80007f3e0ff */
[----:B------:R-:W-:Y:S02]  /*0760*/  LEA.HI.X.SX32 R26, R23, R6, 0x1, P1 ;  /* 0x00000006171a7211 */ /* 0x000fe400008f0eff */
[----:B------:R-:W-:-:S04]  /*0770*/  LEA R14, P1, R24, UR6, 0x2 ;  /* 0x00000006180e7c11 */ /* 0x000fc8000f8210ff */
[----:B------:R-:W-:Y:S01]  /*0780*/  LEA.HI.X R15, R24, UR7, R26, 0x2, P1 ;  /* 0x00000007180f7c11 */ /* 0x000fe200088f141a */
[----:B------:R2:W-:Y:S04]  /*0790*/  STG.E desc[UR4][R12.64], R20 ;  /* 0x000000140c007986 */ /* 0x0005e8000c101904 */
[----:B------:R-:W3:Y:S04]  /*07a0*/  LDG.E R24, desc[UR4][R14.64] ;  /* 0x000000040e187981 */ /* 0x000ee8000c1e1900 */
[----:B------:R-:W3:Y:S01]  /*07b0*/  LDG.E R26, desc[UR4][R16.64+0x8] ;  /* 0x00000804101a7981 */ /* 0x000ee2000c1e1900 */
[----:B-1----:R-:W-:Y:S01]  /*07c0*/  IADD3 R22, P1, PT, R3, R21, RZ ;  /* 0x0000001503167210 */ /* 0x002fe20007f3e0ff */
[----:B---3--:R-:W-:-:S03]  /*07d0*/  FFMA R24, R24, R26, R20 ;  /* 0x0000001a18187223 */ /* 0x008fc60000000014 */
[----:B------:R-:W-:Y:S02]  /*07e0*/  LEA.HI.X.SX32 R26, R21, R6, 0x1, P1 ;  /* 0x00000006151a7211 */ /* 0x000fe400008f0eff */
[----:B------:R-:W-:-:S04]  /*07f0*/  LEA R14, P1, R22, UR6, 0x2 ;  /* 0x00000006160e7c11 */ /* 0x000fc8000f8210ff */
[----:B------:R-:W-:Y:S01]  /*0800*/  LEA.HI.X R15, R22, UR7, R26, 0x2, P1 ;  /* 0x00000007160f7c11 */ /* 0x000fe200088f141a */
[----:B------:R1:W-:Y:S04]  /*0810*/  STG.E desc[UR4][R12.64], R24 ;  /* 0x000000180c007986 */ /* 0x0003e8000c101904 */
[----:B------:R-:W3:Y:S04]  /*0820*/  LDG.E R22, desc[UR4][R14.64] ;  /* 0x000000040e167981 */ /* 0x000ee8000c1e1900 */
[----:B------:R-:W3:Y:S01]  /*0830*/  LDG.E R26, desc[UR4][R16.64+0xc] ;  /* 0x00000c04101a7981 */ /* 0x000ee2000c1e1900 */
[----:B--2---:R-:W-:Y:S01]  /*0840*/  IADD3 R20, P1, PT, R3, R19, RZ ;  /* 0x0000001303147210 */ /* 0x004fe20007f3e0ff */
[----:B---3--:R-:W-:-:S03]  /*0850*/  FFMA R22, R22, R26, R24 ;  /* 0x0000001a16167223 */ /* 0x008fc60000000018 */
        /* <DEDUP_REMOVED lines=41> */
[----:B---3--:R-:W-:-:S05]  /*0af0*/  FFMA R20, R20, R26, R22 ;  /* 0x0000001a14147223 */ /* 0x008fca0000000016 */
[----:B------:R2:W-:Y:S01]  /*0b00*/  STG.E desc[UR4][R12.64], R20 ;  /* 0x000000140c007986 */ /* 0x0005e2000c101904 */
[----:B------:R-:W-:Y:S05]  /*0b10*/  @P1 BRA `(.L_x_11) ;  /* 0xfffffff800c81947 */ /* 0x000fea000383ffff */
.L_x_10:
[----:B------:R-:W-:Y:S05]  /*0b20*/  @!P0 EXIT ;  /* 0x000000000000894d */ /* 0x000fea0003800000 */
[----:B------:R-:W-:Y:S02]  /*0b30*/  ISETP.GE.U32.AND P1, PT, R4, 0x4, PT ;  /* 0x000000040400780c */ /* 0x000fe40003f26070 */
[----:B------:R-:W-:-:S04]  /*0b40*/  LOP3.LUT R18, R2, 0x3, RZ, 0xc0, !PT ;  /* 0x0000000302127812 */ /* 0x000fc800078ec0ff */
[----:B------:R-:W-:-:S07]  /*0b50*/  ISETP.NE.AND P0, PT, R18, RZ, PT ;  /* 0x000000ff1200720c */ /* 0x000fce0003f05270 */
[----:B------:R-:W-:Y:S06]  /*0b60*/  @!P1 BRA `(.L_x_12) ;  /* 0x0000000000a49947 */ /* 0x000fec0003800000 */
[----:B------:R-:W1:Y:S01]  /*0b70*/  LDC.64 R8, c[0x0][0x398] ;  /* 0x0000e600ff087b82 */ /* 0x000e620000000a00 */
[----:B------:R-:W3:Y:S01]  /*0b80*/  LDCU.64 UR6, c[0x0][0x3a0] ;  /* 0x00007400ff0677ac */ /* 0x000ee20008000a00 */
[----:B------:R-:W-:Y:S02]  /*0b90*/  IMAD R11, R7, R0, R5 ;  /* 0x00000000070b7224 */ /* 0x000fe400078e0205 */
[----:B------:R-:W-:-:S03]  /*0ba0*/  IMAD.IADD R15, R10, 0x1, R7 ;  /* 0x000000010a0f7824 */ /* 0x000fc600078e0207 */
[----:B------:R-:W-:-:S04]  /*0bb0*/  IADD3 R4, P1, PT, R3, R11, RZ ;  /* 0x0000000b03047210 */ /* 0x000fc80007f3e0ff */
[----:B------:R-:W-:Y:S02]  /*0bc0*/  LEA.HI.X.SX32 R17, R11, R6, 0x1, P1 ;  /* 0x000000060b117211 */ /* 0x000fe400008f0eff */
[----:B---3--:R-:W-:Y:S01]  /*0bd0*/  LEA R14, P1, R4, UR6, 0x2 ;  /* 0x00000006040e7c11 */ /* 0x008fe2000f8210ff */
[----:B-1----:R-:W-:-:S03]  /*0be0*/  IMAD.WIDE R8, R15, 0x4, R8 ;  /* 0x000000040f087825 */ /* 0x002fc600078e0208 */
[----:B------:R-:W-:Y:S02]  /*0bf0*/  LEA.HI.X R15, R4, UR7, R17, 0x2, P1 ;  /* 0x00000007040f7c11 */ /* 0x000fe400088f1411 */
[----:B------:R-:W3:Y:S04]  /*0c00*/  LDG.E R4, desc[UR4][R8.64] ;  /* 0x0000000408047981 */ /* 0x000ee8000c1e1900 */
[----:B------:R-:W3:Y:S01]  /*0c10*/  LDG.E R15, desc[UR4][R14.64] ;  /* 0x000000040e0f7981 */ /* 0x000ee2000c1e1900 */
[----:B------:R-:W-:-:S05]  /*0c20*/  IMAD.IADD R19, R11, 0x1, R0 ;  /* 0x000000010b137824 */ /* 0x000fca00078e0200 */
[----:B------:R-:W-:-:S04]  /*0c30*/  IADD3 R11, P1, PT, R3, R19, RZ ;  /* 0x00000013030b7210 */ /* 0x000fc80007f3e0ff */
[----:B--2---:R-:W-:Y:S02]  /*0c40*/  LEA.HI.X.SX32 R22, R19, R6, 0x1, P1 ;  /* 0x0000000613167211 */ /* 0x004fe400008f0eff */
[----:B------:R-:W-:-:S04]  /*0c50*/  LEA R16, P1, R11, UR6, 0x2 ;  /* 0x000000060b107c11 */ /* 0x000fc8000f8210ff */
[----:B------:R-:W-:Y:S01]  /*0c60*/  LEA.HI.X R17, R11, UR7, R22, 0x2, P1 ;  /* 0x000000070b117c11 */ /* 0x000fe200088f1416 */
[----:B---3--:R-:W-:-:S05]  /*0c70*/  FFMA R11, R15, R4, R20 ;  /* 0x000000040f0b7223 */ /* 0x008fca0000000014 */
[----:B------:R1:W-:Y:S04]  /*0c80*/  STG.E desc[UR4][R12.64], R11 ;  /* 0x0000000b0c007986 */ /* 0x0003e8000c101904 */
[----:B------:R-:W2:Y:S04]  /*0c90*/  LDG.E R16, desc[UR4][R16.64] ;  /* 0x0000000410107981 */ /* 0x000ea8000c1e1900 */
[----:B------:R-:W2:Y:S01]  /*0ca0*/  LDG.E R4, desc[UR4][R8.64+0x4] ;  /* 0x0000040408047981 */ /* 0x000ea2000c1e1900 */
[----:B------:R-:W-:-:S05]  /*0cb0*/  IMAD.IADD R21, R19, 0x1, R0 ;  /* 0x0000000113157824 */ /* 0x000fca00078e0200 */
[----:B------:R-:W-:-:S04]  /*0cc0*/  IADD3 R15, P1, PT, R3, R21, RZ ;  /* 0x00000015030f7210 */ /* 0x000fc80007f3e0ff */
[----:B------:R-:W-:Y:S02]  /*0cd0*/  LEA.HI.X.SX32 R20, R21, R6, 0x1, P1 ;  /* 0x0000000615147211 */ /* 0x000fe400008f0eff */
[----:B------:R-:W-:-:S04]  /*0ce0*/  LEA R14, P1, R15, UR6, 0x2 ;  /* 0x000000060f0e7c11 */ /* 0x000fc8000f8210ff */
[----:B------:R-:W-:Y:S01]  /*0cf0*/  LEA.HI.X R15, R15, UR7, R20, 0x2, P1 ;  /* 0x000000070f0f7c11 */ /* 0x000fe200088f1414 */
[----:B--2---:R-:W-:-:S05]  /*0d00*/  FFMA R19, R16, R4, R11 ;  /* 0x0000000410137223 */ /* 0x004fca000000000b */
[----:B------:R3:W-:Y:S04]  /*0d10*/  STG.E desc[UR4][R12.64], R19 ;  /* 0x000000130c007986 */ /* 0x0007e8000c101904 */
[----:B------:R-:W2:Y:S04]  /*0d20*/  LDG.E R14, desc[UR4][R14.64] ;  /* 0x000000040e0e7981 */ /* 0x000ea8000c1e1900 */
[----:B------:R-:W2:Y:S01]  /*0d30*/  LDG.E R4, desc[UR4][R8.64+0x8] ;  /* 0x0000080408047981 */ /* 0x000ea2000c1e1900 */
[----:B------:R-:W-:-:S05]  /*0d40*/  IMAD.IADD R21, R21, 0x1, R0 ;  /* 0x0000000115157824 */ /* 0x000fca00078e0200 */
[----:B-1----:R-:W-:-:S04]  /*0d50*/  IADD3 R11, P1, PT, R3, R21, RZ ;  /* 0x00000015030b7210 */ /* 0x002fc80007f3e0ff */
[----:B------:R-:W-:Y:S02]  /*0d60*/  LEA.HI.X.SX32 R20, R21, R6, 0x1, P1 ;  /* 0x0000000615147211 */ /* 0x000fe400008f0eff */
[----:B------:R-:W-:-:S04]  /*0d70*/  LEA R16, P1, R11, UR6, 0x2 ;  /* 0x000000060b107c11 */ /* 0x000fc8000f8210ff */
[----:B------:R-:W-:Y:S01]  /*0d80*/  LEA.HI.X R17, R11, UR7, R20, 0x2, P1 ;  /* 0x000000070b117c11 */ /* 0x000fe200088f1414 */
[----:B--2---:R-:W-:-:S05]  /*0d90*/  FFMA R11, R14, R4, R19 ;  /* 0x000000040e0b7223 */ /* 0x004fca0000000013 */
[----:B------:R3:W-:Y:S04]  /*0da0*/  STG.E desc[UR4][R12.64], R11 ;  /* 0x0000000b0c007986 */ /* 0x0007e8000c101904 */
[----:B------:R-:W2:Y:S04]  /*0db0*/  LDG.E R20, desc[UR4][R8.64+0xc] ;  /* 0x00000c0408147981 */ /* 0x000ea8000c1e1900 */
[----:B------:R-:W2:Y:S01]  /*0dc0*/  LDG.E R16, desc[UR4][R16.64] ;  /* 0x0000000410107981 */ /* 0x000ea2000c1e1900 */
[----:B------:R-:W-:Y:S02]  /*0dd0*/  VIADD R7, R7, 0x4 ;  /* 0x0000000407077836 */ /* 0x000fe40000000000 */
[----:B--2---:R-:W-:-:S05]  /*0de0*/  FFMA R20, R16, R20, R11 ;  /* 0x0000001410147223 */ /* 0x004fca000000000b */
[----:B------:R3:W-:Y:S02]  /*0df0*/  STG.E desc[UR4][R12.64], R20 ;  /* 0x000000140c007986 */ /* 0x0007e4000c101904 */
.L_x_12:
[----:B------:R-:W-:Y:S05]  /*0e00*/  @!P0 EXIT ;  /* 0x000000000000894d */ /* 0x000fea0003800000 */
[----:B------:R-:W-:Y:S02]  /*0e10*/  ISETP.NE.AND P1, PT, R18, 0x1, PT ;  /* 0x000000011200780c */ /* 0x000fe40003f25270 */
[----:B------:R-:W-:-:S04]  /*0e20*/  LOP3.LUT R2, R2, 0x1, RZ, 0xc0, !PT ;  /* 0x0000000102027812 */ /* 0x000fc800078ec0ff */
[----:B------:R-:W-:-:S07]  /*0e30*/  ISETP.NE.U32.AND P0, PT, R2, 0x1, PT ;  /* 0x000000010200780c */ /* 0x000fce0003f05070 */
[----:B------:R-:W-:Y:S06]  /*0e40*/  @!P1 BRA `(.L_x_13) ;  /* 0x00000000005c9947 */ /* 0x000fec0003800000 */
[----:B------:R-:W1:Y:S01]  /*0e50*/  LDC.64 R8, c[0x0][0x398] ;  /* 0x0000e600ff087b82 */ /* 0x000e620000000a00 */
[----:B------:R-:W4:Y:S01]  /*0e60*/  LDCU.64 UR6, c[0x0][0x3a0] ;  /* 0x00007400ff0677ac */ /* 0x000f220008000a00 */
[----:B---3--:R-:W-:Y:S02]  /*0e70*/  IMAD R11, R7, R0, R5 ;  /* 0x00000000070b7224 */ /* 0x008fe400078e0205 */
[----:B------:R-:W-:-:S03]  /*0e80*/  IMAD.IADD R17, R10, 0x1, R7 ;  /* 0x000000010a117824 */ /* 0x000fc600078e0207 */
[----:B------:R-:W-:-:S04]  /*0e90*/  IADD3 R2, P1, PT, R3, R11, RZ ;  /* 0x0000000b03027210 */ /* 0x000fc80007f3e0ff */
[----:B------:R-:W-:Y:S02]  /*0ea0*/  LEA.HI.X.SX32 R15, R11, R6, 0x1, P1 ;  /* 0x000000060b0f7211 */ /* 0x000fe400008f0eff */
[----:B----4-:R-:W-:-:S04]  /*0eb0*/  LEA R14, P1, R2, UR6, 0x2 ;  /* 0x00000006020e7c11 */ /* 0x010fc8000f8210ff */
[----:B------:R-:W-:Y:S01]  /*0ec0*/  LEA.HI.X R15, R2, UR7, R15, 0x2, P1 ;  /* 0x00000007020f7c11 */ /* 0x000fe200088f140f */
[----:B-1----:R-:W-:-:S05]  /*0ed0*/  IMAD.WIDE R8, R17, 0x4, R8 ;  /* 0x0000000411087825 */ /* 0x002fca00078e0208 */
[----:B------:R-:W3:Y:S04]  /*0ee0*/  LDG.E R2, desc[UR4][R8.64] ;  /* 0x0000000408027981 */ /* 0x000ee8000c1e1900 */
[----:B------:R-:W3:Y:S01]  /*0ef0*/  LDG.E R15, desc[UR4][R14.64] ;  /* 0x000000040e0f7981 */ /* 0x000ee2000c1e1900 */
[----:B------:R-:W-:-:S05]  /*0f00*/  IMAD.IADD R11, R11, 0x1, R0 ;  /* 0x000000010b0b7824 */ /* 0x000fca00078e0200 */
[----:B------:R-:W-:-:S04]  /*0f10*/  IADD3 R4, P1, PT, R3, R11, RZ ;  /* 0x0000000b03047210 */ /* 0x000fc80007f3e0ff */
[----:B------:R-:W-:Y:S02]  /*0f20*/  LEA.HI.X.SX32 R11, R11, R6, 0x1, P1 ;  /* 0x000000060b0b7211 */ /* 0x000fe400008f0eff */
[----:B------:R-:W-:-:S04]  /*0f30*/  LEA R16, P1, R4, UR6, 0x2 ;  /* 0x0000000604107c11 */ /* 0x000fc8000f8210ff */
[----:B------:R-:W-:Y:S01]  /*0f40*/  LEA.HI.X R17, R4, UR7, R11, 0x2, P1 ;  /* 0x0000000704117c11 */ /* 0x000fe200088f140b */
[----:B---3--:R-:W-:-:S05]  /*0f50*/  FFMA R11, R15, R2, R20 ;  /* 0x000000020f0b7223 */ /* 0x008fca0000000014 */
[----:B------:R1:W-:Y:S04]  /*0f60*/  STG.E desc[UR4][R12.64], R11 ;  /* 0x0000000b0c007986 */ /* 0x0003e8000c101904 */
[----:B--2---:R-:W2:Y:S04]  /*0f70*/  LDG.E R20, desc[UR4][R8.64+0x4] ;  /* 0x0000040408147981 */ /* 0x004ea8000c1e1900 */
[----:B------:R-:W2:Y:S01]  /*0f80*/  LDG.E R16, desc[UR4][R16.64] ;  /* 0x0000000410107981 */ /* 0x000ea2000c1e1900 */
[----:B------:R-:W-:Y:S02]  /*0f90*/  VIADD R7, R7, 0x2 ;  /* 0x0000000207077836 */ /* 0x000fe40000000000 */
[----:B--2---:R-:W-:-:S05]  /*0fa0*/  FFMA R20, R16, R20, R11 ;  /* 0x0000001410147223 */ /* 0x004fca000000000b */
[----:B------:R1:W-:Y:S02]  /*0fb0*/  STG.E desc[UR4][R12.64], R20 ;  /* 0x000000140c007986 */ /* 0x0003e4000c101904 */
.L_x_13:
[----:B------:R-:W-:Y:S05]  /*0fc0*/  @P0 EXIT ;  /* 0x000000000000094d */ /* 0x000fea0003800000 */
[----:B------:R-:W4:Y:S01]  /*0fd0*/  LDC.64 R8, c[0x0][0x398] ;  /* 0x0000e600ff087b82 */ /* 0x000f220000000a00 */
[----:B------:R-:W5:Y:S01]  /*0fe0*/  LDCU.64 UR6, c[0x0][0x3a0] ;  /* 0x00007400ff0677ac */ /* 0x000f620008000a00 */
[----:B------:R-:W-:-:S05]  /*0ff0*/  IMAD R0, R7, R0, R5 ;  /* 0x0000000007007224 */ /* 0x000fca00078e0205 */
[----:B------:R-:W-:Y:S01]  /*1000*/  IADD3 R5, P0, PT, R3, R0, RZ ;  /* 0x0000000003057210 */ /* 0x000fe20007f1e0ff */
[----:B------:R-:W-:-:S03]  /*1010*/  IMAD.IADD R3, R10, 0x1, R7 ;  /* 0x000000010a037824 */ /* 0x000fc600078e0207 */
[----:B------:R-:W-:Y:S02]  /*1020*/  LEA.HI.X.SX32 R0, R0, R6, 0x1, P0 ;  /* 0x0000000600007211 */ /* 0x000fe400000f0eff */
[----:B-----5:R-:W-:-:S04]  /*1030*/  LEA R4, P0, R5, UR6, 0x2 ;  /* 0x0000000605047c11 */ /* 0x020fc8000f8010ff */
[----:B------:R-:W-:Y:S01]  /*1040*/  LEA.HI.X R5, R5, UR7, R0, 0x2, P0 ;  /* 0x0000000705057c11 */ /* 0x000fe200080f1400 */
[----:B----4-:R-:W-:-:S05]  /*1050*/  IMAD.WIDE R2, R3, 0x4, R8 ;  /* 0x0000000403027825 */ /* 0x010fca00078e0208 */
[----:B------:R-:W4:Y:S04]  /*1060*/  LDG.E R5, desc[UR4][R4.64] ;  /* 0x0000000404057981 */ /* 0x000f28000c1e1900 */
[----:B------:R-:W4:Y:S02]  /*1070*/  LDG.E R2, desc[UR4][R2.64] ;  /* 0x0000000402027981 */ /* 0x000f24000c1e1900 */
[----:B----4-:R-:W-:-:S05]  /*1080*/  FFMA R7, R5, R2, R20 ;  /* 0x0000000205077223 */ /* 0x010fca0000000014 */
[----:B------:R-:W-:Y:S01]  /*1090*/  STG.E desc[UR4][R12.64], R7 ;  /* 0x000000070c007986 */ /* 0x000fe2000c101904 */
[----:B------:R-:W-:Y:S05]  /*10a0*/  EXIT ;  /* 0x000000000000794d */ /* 0x000fea0003800000 */
.L_x_14:
        /* <DEDUP_REMOVED lines=13> */
.L_x_17:


//--------------------- .nv.shared.reserved.0     --------------------------
	.section	.nv.shared.reserved.0,"aw",@nobits
	.weak		__nv_reservedSMEM_offset_0_alias
	.size		__nv_reservedSMEM_offset_0_alias, 0, 64
	.other		__nv_reservedSMEM_offset_0_alias,@"STO_CUDA_RESERVED_SHARED STV_DEFAULT"
__nv_reservedSMEM_offset_0_alias:
	.zero		0
	.zero		64


//--------------------- .nv.constant0._Z30gpu_kronecker_backward_kernel2iiiiiPKfS0_Pf --------------------------
	.section	.nv.constant0._Z30gpu_kronecker_backward_kernel2iiiiiPKfS0_Pf,"a",@progbits
	.sectionflags	@""
	.align	4
.nv.constant0._Z30gpu_kronecker_backward_kernel2iiiiiPKfS0_Pf:
	.zero		944


//--------------------- .nv.constant0._Z30gpu_kronecker_backward_kernel1iiiiiPKfS0_Pf --------------------------
	.section	.nv.constant0._Z30gpu_kronecker_backward_kernel1iiiiiPKfS0_Pf,"a",@progbits
	.sectionflags	@""
	.align	4
.nv.constant0._Z30gpu_kronecker_backward_kernel1iiiiiPKfS0_Pf:
	.zero		944


//--------------------- .nv.constant0._Z28gpu_kronecker_forward_kerneliiiiiPKfS0_Pf --------------------------
	.section	.nv.constant0._Z28gpu_kronecker_forward_kerneliiiiiPKfS0_Pf,"a",@progbits
	.sectionflags	@""
	.align	4
.nv.constant0._Z28gpu_kronecker_forward_kerneliiiiiPKfS0_Pf:
	.zero		944


//--------------------- SYMBOLS --------------------------

	.type		.nv.reservedSmem.offset0,@object
	.size		.nv.reservedSmem.offset0,0x4
